// auto-generated by cutlass_sweep.gemm — config: {"arch": "sm_90", "cluster_m": 1, "cluster_n": 1, "dtype": "fp16", "dtype_b": "fp16", "layout": "nt", "stages": 0, "tile_k": 16, "tile_m": 128, "tile_n": 256}
#include "cutlass/cutlass.h"
#include "cutlass/gemm/collective/collective_builder.hpp"
#include "cutlass/gemm/device/gemm_universal_adapter.h"
#include "cutlass/gemm/kernel/gemm_universal.hpp"
#include "cutlass/epilogue/collective/collective_builder.hpp"

using ElemA = cutlass::half_t;
using ElemB = cutlass::half_t;
using ElemCD = cutlass::half_t;
using Acc  = float;
using TileShape    = cute::Shape<cute::_128, cute::_256, cute::_16>;
using ClusterShape = cute::Shape<cute::_1, cute::_1, cute::_1>;

using CollectiveEpilogue = typename cutlass::epilogue::collective::CollectiveBuilder<
    cutlass::arch::Sm90, cutlass::arch::OpClassTensorOp,
    TileShape, ClusterShape,
    cutlass::epilogue::collective::EpilogueTileAuto,
    Acc, Acc,
    ElemCD, cutlass::layout::RowMajor, 128 / cutlass::sizeof_bits<ElemCD>::value,
    ElemCD, cutlass::layout::RowMajor, 128 / cutlass::sizeof_bits<ElemCD>::value,
    cutlass::epilogue::collective::EpilogueScheduleAuto
  >::CollectiveOp;

using CollectiveMainloop = typename cutlass::gemm::collective::CollectiveBuilder<
    cutlass::arch::Sm90, cutlass::arch::OpClassTensorOp,
    ElemA, cutlass::layout::RowMajor, 128 / cutlass::sizeof_bits<ElemA>::value,
    ElemB, cutlass::layout::ColumnMajor, 128 / cutlass::sizeof_bits<ElemB>::value,
    Acc,
    TileShape, ClusterShape,
    cutlass::gemm::collective::StageCountAutoCarveout<static_cast<int>(sizeof(typename CollectiveEpilogue::SharedStorage))>,
    cutlass::gemm::collective::KernelScheduleAuto
  >::CollectiveOp;

using GemmKernel = cutlass::gemm::kernel::GemmUniversal<
    cute::Shape<int,int,int,int>,
    CollectiveMainloop,
    CollectiveEpilogue
>;
using Gemm = cutlass::gemm::device::GemmUniversalAdapter<GemmKernel>;

// Force the device kernel symbol into the cubin without needing a host main.
auto* _anchor = &cutlass::device_kernel<GemmKernel>;


// ===== COMPILED SASS (sm_90a) =====

	.target	sm_90a

	.elftype	@"ET_EXEC"


//--------------------- .note.nv.tkinfo           --------------------------
	.section	.note.nv.tkinfo,"",@"SHT_NOTE"
	.sectionflags	@"SHF_NOTE_NV_TKINFO"
	.tkinfo
        /*0018*/ 	.word	0x00000002
        /*0030*/ 	.string	""
        /*0030*/ 	.string	"ptxas"
        /*0030*/ 	.string	"Cuda compilation tools, release 13.0, V13.0.88"
        /*0030*/ 	.string	"Build cuda_13.0.r13.0/compiler.36424714_0"
        /*0030*/ 	.string	"-arch sm_90a -m 64 "



//--------------------- .note.nv.cuinfo           --------------------------
	.section	.note.nv.cuinfo,"",@"SHT_NOTE"
	.sectionflags	@"SHF_NOTE_NV_CUINFO"
        /*0018*/ 	.short	0x0002
        /*001a*/ 	.short	0x005a
        /*001c*/ 	.short	0x0082
	.zero		2


//--------------------- .nv.info                  --------------------------
	.section	.nv.info,"",@"SHT_CUDA_INFO"
	.align	4


	//----- nvinfo : EIATTR_REGCOUNT
	.align		4
        /*0000*/ 	.byte	0x04, 0x2f
        /*0002*/ 	.short	(.L_15 - .L_14)
	.align		4
.L_14:
        /*0004*/ 	.word	index@(_ZN7cutlass13device_kernelINS_4gemm6kernel13GemmUniversalIN4cute5tupleIJiiiiEEENS1_10collective13CollectiveMmaINS1_34MainloopSm90TmaGmmaWarpSpecializedILi18ENS5_IJNS4_1CILi1EEESB_SB_EEENS1_35KernelTmaWarpSpecializedCooperativeEEENS5_IJNSA_ILi128EEENSA_ILi256EEENSA_ILi16EEEEEENS_6half_tENS5_IJlSB_lEEESJ_SK_NS4_8TiledMMAINS4_8MMA_AtomIJNS4_4SM904GMMA26MMA_64x256x16_F32F16F16_SSILNSO_5MajorE0ELSQ_0ELNSO_7ScaleInE1ELSR_1EEEEEENS4_6LayoutINS5_IJNSA_ILi2EEESB_SB_EEENS5_IJSB_NSA_ILi0EEESX_EEEEENS5_IJNS4_10UnderscoreES10_S10_EEEEENS4_13SM90_TMA_LOADENS4_14ComposedLayoutINS4_7SwizzleILi1ELi4ELi3EEENS4_18smem_ptr_flag_bitsILi16EEENSU_INS5_IJNSA_ILi8EEESH_EEENS5_IJSH_SB_EEEEEEEvNS4_8identityES13_S1D_vS1E_EENS_8epilogue10collective6detail29Sm90TmaWarpSpecializedAdapterINS1H_15DefaultEpilogueISJ_SK_SK_NS1G_6thread17LinearCombinationISJ_Li1EffLNS1L_9ScaleType4KindE0ELNS_15FloatRoundStyleE2ESJ_EENS1_15EpilogueDefaultEEEEEvvEEEEvNT_6ParamsE)
        /*0008*/ 	.word	0x000000a8


	//----- nvinfo : EIATTR_FRAME_SIZE
	.align		4
.L_15:
        /*000c*/ 	.byte	0x04, 0x11
        /*000e*/ 	.short	(.L_17 - .L_16)
	.align		4
.L_16:
        /*0010*/ 	.word	index@(_ZN7cutlass13device_kernelINS_4gemm6kernel13GemmUniversalIN4cute5tupleIJiiiiEEENS1_10collective13CollectiveMmaINS1_34MainloopSm90TmaGmmaWarpSpecializedILi18ENS5_IJNS4_1CILi1EEESB_SB_EEENS1_35KernelTmaWarpSpecializedCooperativeEEENS5_IJNSA_ILi128EEENSA_ILi256EEENSA_ILi16EEEEEENS_6half_tENS5_IJlSB_lEEESJ_SK_NS4_8TiledMMAINS4_8MMA_AtomIJNS4_4SM904GMMA26MMA_64x256x16_F32F16F16_SSILNSO_5MajorE0ELSQ_0ELNSO_7ScaleInE1ELSR_1EEEEEENS4_6LayoutINS5_IJNSA_ILi2EEESB_SB_EEENS5_IJSB_NSA_ILi0EEESX_EEEEENS5_IJNS4_10UnderscoreES10_S10_EEEEENS4_13SM90_TMA_LOADENS4_14ComposedLayoutINS4_7SwizzleILi1ELi4ELi3EEENS4_18smem_ptr_flag_bitsILi16EEENSU_INS5_IJNSA_ILi8EEESH_EEENS5_IJSH_SB_EEEEEEEvNS4_8identityES13_S1D_vS1E_EENS_8epilogue10collective6detail29Sm90TmaWarpSpecializedAdapterINS1H_15DefaultEpilogueISJ_SK_SK_NS1G_6thread17LinearCombinationISJ_Li1EffLNS1L_9ScaleType4KindE0ELNS_15FloatRoundStyleE2ESJ_EENS1_15EpilogueDefaultEEEEEvvEEEEvNT_6ParamsE)
        /*0014*/ 	.word	0x00000000


	//----- nvinfo : EIATTR_MIN_STACK_SIZE
	.align		4
.L_17:
        /*0018*/ 	.byte	0x04, 0x12
        /*001a*/ 	.short	(.L_19 - .L_18)
	.align		4
.L_18:
        /*001c*/ 	.word	index@(_ZN7cutlass13device_kernelINS_4gemm6kernel13GemmUniversalIN4cute5tupleIJiiiiEEENS1_10collective13CollectiveMmaINS1_34MainloopSm90TmaGmmaWarpSpecializedILi18ENS5_IJNS4_1CILi1EEESB_SB_EEENS1_35KernelTmaWarpSpecializedCooperativeEEENS5_IJNSA_ILi128EEENSA_ILi256EEENSA_ILi16EEEEEENS_6half_tENS5_IJlSB_lEEESJ_SK_NS4_8TiledMMAINS4_8MMA_AtomIJNS4_4SM904GMMA26MMA_64x256x16_F32F16F16_SSILNSO_5MajorE0ELSQ_0ELNSO_7ScaleInE1ELSR_1EEEEEENS4_6LayoutINS5_IJNSA_ILi2EEESB_SB_EEENS5_IJSB_NSA_ILi0EEESX_EEEEENS5_IJNS4_10UnderscoreES10_S10_EEEEENS4_13SM90_TMA_LOADENS4_14ComposedLayoutINS4_7SwizzleILi1ELi4ELi3EEENS4_18smem_ptr_flag_bitsILi16EEENSU_INS5_IJNSA_ILi8EEESH_EEENS5_IJSH_SB_EEEEEEEvNS4_8identityES13_S1D_vS1E_EENS_8epilogue10collective6detail29Sm90TmaWarpSpecializedAdapterINS1H_15DefaultEpilogueISJ_SK_SK_NS1G_6thread17LinearCombinationISJ_Li1EffLNS1L_9ScaleType4KindE0ELNS_15FloatRoundStyleE2ESJ_EENS1_15EpilogueDefaultEEEEEvvEEEEvNT_6ParamsE)
        /*0020*/ 	.word	0x00000000
.L_19:


//--------------------- .nv.compat                --------------------------
	.section	.nv.compat,"",@"SHT_CUDA_COMPAT_INFO"
	.align	4
        /*0000*/ 	.byte	0x02, 0x09, 0x01, 0x00, 0x02, 0x02, 0x04, 0x00, 0x02, 0x05, 0x05, 0x00, 0x03, 0x07, 0x01, 0x01
        /*0010*/ 	.byte	0x02, 0x03, 0x01, 0x00, 0x02, 0x06, 0x01, 0x00, 0x04, 0x0b, 0x08, 0x00, 0x00, 0x00, 0x00, 0x00
        /*0020*/ 	.byte	0x00, 0x00, 0x00, 0x00


//--------------------- .nv.info._ZN7cutlass13device_kernelINS_4gemm6kernel13GemmUniversalIN4cute5tupleIJiiiiEEENS1_10collective13CollectiveMmaINS1_34MainloopSm90TmaGmmaWarpSpecializedILi18ENS5_IJNS4_1CILi1EEESB_SB_EEENS1_35KernelTmaWarpSpecializedCooperativeEEENS5_IJNSA_ILi128EEENSA_ILi256EEENSA_ILi16EEEEEENS_6half_tENS5_IJlSB_lEEESJ_SK_NS4_8TiledMMAINS4_8MMA_AtomIJNS4_4SM904GMMA26MMA_64x256x16_F32F16F16_SSILNSO_5MajorE0ELSQ_0ELNSO_7ScaleInE1ELSR_1EEEEEENS4_6LayoutINS5_IJNSA_ILi2EEESB_SB_EEENS5_IJSB_NSA_ILi0EEESX_EEEEENS5_IJNS4_10UnderscoreES10_S10_EEEEENS4_13SM90_TMA_LOADENS4_14ComposedLayoutINS4_7SwizzleILi1ELi4ELi3EEENS4_18smem_ptr_flag_bitsILi16EEENSU_INS5_IJNSA_ILi8EEESH_EEENS5_IJSH_SB_EEEEEEEvNS4_8identityES13_S1D_vS1E_EENS_8epilogue10collective6detail29Sm90TmaWarpSpecializedAdapterINS1H_15DefaultEpilogueISJ_SK_SK_NS1G_6thread17LinearCombinationISJ_Li1EffLNS1L_9ScaleType4KindE0ELNS_15FloatRoundStyleE2ESJ_EENS1_15EpilogueDefaultEEEEEvvEEEEvNT_6ParamsE --------------------------
	.section	.nv.info._ZN7cutlass13device_kernelINS_4gemm6kernel13GemmUniversalIN4cute5tupleIJiiiiEEENS1_10collective13CollectiveMmaINS1_34MainloopSm90TmaGmmaWarpSpecializedILi18ENS5_IJNS4_1CILi1EEESB_SB_EEENS1_35KernelTmaWarpSpecializedCooperativeEEENS5_IJNSA_ILi128EEENSA_ILi256EEENSA_ILi16EEEEEENS_6half_tENS5_IJlSB_lEEESJ_SK_NS4_8TiledMMAINS4_8MMA_AtomIJNS4_4SM904GMMA26MMA_64x256x16_F32F16F16_SSILNSO_5MajorE0ELSQ_0ELNSO_7ScaleInE1ELSR_1EEEEEENS4_6LayoutINS5_IJNSA_ILi2EEESB_SB_EEENS5_IJSB_NSA_ILi0EEESX_EEEEENS5_IJNS4_10UnderscoreES10_S10_EEEEENS4_13SM90_TMA_LOADENS4_14ComposedLayoutINS4_7SwizzleILi1ELi4ELi3EEENS4_18smem_ptr_flag_bitsILi16EEENSU_INS5_IJNSA_ILi8EEESH_EEENS5_IJSH_SB_EEEEEEEvNS4_8identityES13_S1D_vS1E_EENS_8epilogue10collective6detail29Sm90TmaWarpSpecializedAdapterINS1H_15DefaultEpilogueISJ_SK_SK_NS1G_6thread17LinearCombinationISJ_Li1EffLNS1L_9ScaleType4KindE0ELNS_15FloatRoundStyleE2ESJ_EENS1_15EpilogueDefaultEEEEEvvEEEEvNT_6ParamsE,"",@"SHT_CUDA_INFO"
	.sectionflags	@""
	.align	4


	//----- nvinfo : EIATTR_CUDA_API_VERSION
	.align		4
        /*0000*/ 	.byte	0x04, 0x37
        /*0002*/ 	.short	(.L_21 - .L_20)
.L_20:
        /*0004*/ 	.word	0x00000082


	//----- nvinfo : EIATTR_KPARAM_INFO
	.align		4
.L_21:
        /*0008*/ 	.byte	0x04, 0x17
        /*000a*/ 	.short	(.L_23 - .L_22)
.L_22:
        /*000c*/ 	.word	0x00000000
        /*0010*/ 	.short	0x0000
        /*0012*/ 	.short	0x0070
        /*0014*/ 	.byte	0x00, 0xf0, 0x01, 0x10


	//----- nvinfo : EIATTR_SPARSE_MMA_MASK
	.align		4
.L_23:
        /*0018*/ 	.byte	0x03, 0x50
        /*001a*/ 	.short	0x0000


	//----- nvinfo : EIATTR_MAXREG_COUNT
	.align		4
        /*001c*/ 	.byte	0x03, 0x1b
        /*001e*/ 	.short	0x00a8


	//----- nvinfo : EIATTR_NUM_BARRIERS
	.align		4
        /*0020*/ 	.byte	0x02, 0x4c
        /*0022*/ 	.byte	0x01
	.zero		1


	//----- nvinfo : EIATTR_EXTERNS
	.align		4
        /*0024*/ 	.byte	0x04, 0x0f
        /*0026*/ 	.short	(.L_25 - .L_24)


	//   ....[0]....
	.align		4
.L_24:
        /*0028*/ 	.word	index@(__assertfail)


	//----- nvinfo : EIATTR_MERCURY_ISA_VERSION
	.align		4
.L_25:
        /*002c*/ 	.byte	0x03, 0x5f
        /*002e*/ 	.short	0x0101


	//----- nvinfo : EIATTR_INT_WARP_WIDE_INSTR_OFFSETS
	.align		4
        /*0030*/ 	.byte	0x04, 0x31
        /*0032*/ 	.short	(.L_27 - .L_26)


	//   ....[0]....
.L_26:
        /*0034*/ 	.word	0x000005a0


	//   ....[1]....
        /*0038*/ 	.word	0x000005d0


	//   ....[2]....
        /*003c*/ 	.word	0x000006b0


	//----- nvinfo : EIATTR_COOP_GROUP_MASK_REGIDS
	.align		4
.L_27:
        /*0040*/ 	.byte	0x04, 0x29
        /*0042*/ 	.short	(.L_29 - .L_28)


	//   ....[0]....
.L_28:
        /*0044*/ 	.word	0xffffffff


	//   ....[1]....
        /*0048*/ 	.word	0xffffffff


	//   ....[2]....
        /*004c*/ 	.word	0xffffffff


	//   ....[3]....
        /*0050*/ 	.word	0xffffffff


	//   ....[4]....
        /*0054*/ 	.word	0xffffffff


	//----- nvinfo : EIATTR_COOP_GROUP_INSTR_OFFSETS
	.align		4
.L_29:
        /*0058*/ 	.byte	0x04, 0x28
        /*005a*/ 	.short	(.L_31 - .L_30)


	//   ....[0]....
.L_30:
        /*005c*/ 	.word	0x00000060


	//   ....[1]....
        /*0060*/ 	.word	0x00000070


	//   ....[2]....
        /*0064*/ 	.word	0x00000130


	//   ....[3]....
        /*0068*/ 	.word	0x000004b0


	//   ....[4]....
        /*006c*/ 	.word	0x00001160


	//----- nvinfo : EIATTR_REG_RECONFIG
	.align		4
.L_31:
        /*0070*/ 	.byte	0x01, 0x54
	.zero		2


	//----- nvinfo : EIATTR_SYSCALL_OFFSETS
	.align		4
        /*0074*/ 	.byte	0x04, 0x46
        /*0076*/ 	.short	(.L_33 - .L_32)


	//   ....[0]....
.L_32:
        /*0078*/ 	.word	0x00001320


	//----- nvinfo : EIATTR_MBARRIER_INSTR_OFFSETS
	.align		4
.L_33:
        /*007c*/ 	.byte	0x04, 0x39
        /*007e*/ 	.short	(.L_35 - .L_34)


	//   ....[0]....
.L_34:
        /*0080*/ 	.word	0x00000250
        /*0084*/ 	.word	0x000000ff
        /*0088*/ 	.word	0x00000000
        /*008c*/ 	.short	0x0100
        /*008e*/ 	.byte	0x08
	.zero		1


	//   ....[1]....
        /*0090*/ 	.word	0x00000260
        /*0094*/ 	.word	0x000000ff
        /*0098*/ 	.word	0x00000090
        /*009c*/ 	.short	0x0100
        /*009e*/ 	.byte	0x08
	.zero		1


	//   ....[2]....
        /*00a0*/ 	.word	0x00000270
        /*00a4*/ 	.word	0x000000ff
        /*00a8*/ 	.word	0x00000008
        /*00ac*/ 	.short	0x0100
        /*00ae*/ 	.byte	0x08
	.zero		1


	//   ....[3]....
        /*00b0*/ 	.word	0x00000280
        /*00b4*/ 	.word	0x000000ff
        /*00b8*/ 	.word	0x00000098
        /*00bc*/ 	.short	0x0100
        /*00be*/ 	.byte	0x08
	.zero		1


	//   ....[4]....
        /*00c0*/ 	.word	0x00000290
        /*00c4*/ 	.word	0x000000ff
        /*00c8*/ 	.word	0x00000010
        /*00cc*/ 	.short	0x0100
        /*00ce*/ 	.byte	0x08
	.zero		1


	//   ....[5]....
        /*00d0*/ 	.word	0x000002a0
        /*00d4*/ 	.word	0x000000ff
        /*00d8*/ 	.word	0x000000a0
        /*00dc*/ 	.short	0x0100
        /*00de*/ 	.byte	0x08
	.zero		1


	//   ....[6]....
        /*00e0*/ 	.word	0x000002b0
        /*00e4*/ 	.word	0x000000ff
        /*00e8*/ 	.word	0x00000018
        /*00ec*/ 	.short	0x0100
        /*00ee*/ 	.byte	0x08
	.zero		1


	//   ....[7]....
        /*00f0*/ 	.word	0x000002c0
        /*00f4*/ 	.word	0x000000ff
        /*00f8*/ 	.word	0x000000a8
        /*00fc*/ 	.short	0x0100
        /*00fe*/ 	.byte	0x08
	.zero		1


	//   ....[8]....
        /*0100*/ 	.word	0x000002d0
        /*0104*/ 	.word	0x000000ff
        /*0108*/ 	.word	0x00000020
        /*010c*/ 	.short	0x0100
        /*010e*/ 	.byte	0x08
	.zero		1


	//   ....[9]....
        /*0110*/ 	.word	0x000002e0
        /*0114*/ 	.word	0x000000ff
        /*0118*/ 	.word	0x000000b0
        /*011c*/ 	.short	0x0100
        /*011e*/ 	.byte	0x08
	.zero		1


	//   ....[10]....
        /*0120*/ 	.word	0x000002f0
        /*0124*/ 	.word	0x000000ff
        /*0128*/ 	.word	0x00000028
        /*012c*/ 	.short	0x0100
        /*012e*/ 	.byte	0x08
	.zero		1


	//   ....[11]....
        /*0130*/ 	.word	0x00000300
        /*0134*/ 	.word	0x000000ff
        /*0138*/ 	.word	0x000000b8
        /*013c*/ 	.short	0x0100
        /*013e*/ 	.byte	0x08
	.zero		1


	//   ....[12]....
        /*0140*/ 	.word	0x00000310
        /*0144*/ 	.word	0x000000ff
        /*0148*/ 	.word	0x00000030
        /*014c*/ 	.short	0x0100
        /*014e*/ 	.byte	0x08
	.zero		1


	//   ....[13]....
        /*0150*/ 	.word	0x00000320
        /*0154*/ 	.word	0x000000ff
        /*0158*/ 	.word	0x000000c0
        /*015c*/ 	.short	0x0100
        /*015e*/ 	.byte	0x08
	.zero		1


	//   ....[14]....
        /*0160*/ 	.word	0x00000330
        /*0164*/ 	.word	0x000000ff
        /*0168*/ 	.word	0x00000038
        /*016c*/ 	.short	0x0100
        /*016e*/ 	.byte	0x08
	.zero		1


	//   ....[15]....
        /*0170*/ 	.word	0x00000340
        /*0174*/ 	.word	0x000000ff
        /*0178*/ 	.word	0x000000c8
        /*017c*/ 	.short	0x0100
        /*017e*/ 	.byte	0x08
	.zero		1


	//   ....[16]....
        /*0180*/ 	.word	0x00000350
        /*0184*/ 	.word	0x000000ff
        /*0188*/ 	.word	0x00000040
        /*018c*/ 	.short	0x0100
        /*018e*/ 	.byte	0x08
	.zero		1


	//   ....[17]....
        /*0190*/ 	.word	0x00000360
        /*0194*/ 	.word	0x000000ff
        /*0198*/ 	.word	0x000000d0
        /*019c*/ 	.short	0x0100
        /*019e*/ 	.byte	0x08
	.zero		1


	//   ....[18]....
        /*01a0*/ 	.word	0x00000370
        /*01a4*/ 	.word	0x000000ff
        /*01a8*/ 	.word	0x00000048
        /*01ac*/ 	.short	0x0100
        /*01ae*/ 	.byte	0x08
	.zero		1


	//   ....[19]....
        /*01b0*/ 	.word	0x00000380
        /*01b4*/ 	.word	0x000000ff
        /*01b8*/ 	.word	0x000000d8
        /*01bc*/ 	.short	0x0100
        /*01be*/ 	.byte	0x08
	.zero		1


	//   ....[20]....
        /*01c0*/ 	.word	0x00000390
        /*01c4*/ 	.word	0x000000ff
        /*01c8*/ 	.word	0x00000050
        /*01cc*/ 	.short	0x0100
        /*01ce*/ 	.byte	0x08
	.zero		1


	//   ....[21]....
        /*01d0*/ 	.word	0x000003a0
        /*01d4*/ 	.word	0x000000ff
        /*01d8*/ 	.word	0x000000e0
        /*01dc*/ 	.short	0x0100
        /*01de*/ 	.byte	0x08
	.zero		1


	//   ....[22]....
        /*01e0*/ 	.word	0x000003b0
        /*01e4*/ 	.word	0x000000ff
        /*01e8*/ 	.word	0x00000058
        /*01ec*/ 	.short	0x0100
        /*01ee*/ 	.byte	0x08
	.zero		1


	//   ....[23]....
        /*01f0*/ 	.word	0x000003c0
        /*01f4*/ 	.word	0x000000ff
        /*01f8*/ 	.word	0x000000e8
        /*01fc*/ 	.short	0x0100
        /*01fe*/ 	.byte	0x08
	.zero		1


	//   ....[24]....
        /*0200*/ 	.word	0x000003d0
        /*0204*/ 	.word	0x000000ff
        /*0208*/ 	.word	0x00000060
        /*020c*/ 	.short	0x0100
        /*020e*/ 	.byte	0x08
	.zero		1


	//   ....[25]....
        /*0210*/ 	.word	0x000003e0
        /*0214*/ 	.word	0x000000ff
        /*0218*/ 	.word	0x000000f0
        /*021c*/ 	.short	0x0100
        /*021e*/ 	.byte	0x08
	.zero		1


	//   ....[26]....
        /*0220*/ 	.word	0x000003f0
        /*0224*/ 	.word	0x000000ff
        /*0228*/ 	.word	0x00000068
        /*022c*/ 	.short	0x0100
        /*022e*/ 	.byte	0x08
	.zero		1


	//   ....[27]....
        /*0230*/ 	.word	0x00000400
        /*0234*/ 	.word	0x000000ff
        /*0238*/ 	.word	0x000000f8
        /*023c*/ 	.short	0x0100
        /*023e*/ 	.byte	0x08
	.zero		1


	//   ....[28]....
        /*0240*/ 	.word	0x00000410
        /*0244*/ 	.word	0x000000ff
        /*0248*/ 	.word	0x00000070
        /*024c*/ 	.short	0x0100
        /*024e*/ 	.byte	0x08
	.zero		1


	//   ....[29]....
        /*0250*/ 	.word	0x00000420
        /*0254*/ 	.word	0x000000ff
        /*0258*/ 	.word	0x00000100
        /*025c*/ 	.short	0x0100
        /*025e*/ 	.byte	0x08
	.zero		1


	//   ....[30]....
        /*0260*/ 	.word	0x00000430
        /*0264*/ 	.word	0x000000ff
        /*0268*/ 	.word	0x00000078
        /*026c*/ 	.short	0x0100
        /*026e*/ 	.byte	0x08
	.zero		1


	//   ....[31]....
        /*0270*/ 	.word	0x00000440
        /*0274*/ 	.word	0x000000ff
        /*0278*/ 	.word	0x00000108
        /*027c*/ 	.short	0x0100
        /*027e*/ 	.byte	0x08
	.zero		1


	//   ....[32]....
        /*0280*/ 	.word	0x00000450
        /*0284*/ 	.word	0x000000ff
        /*0288*/ 	.word	0x00000080
        /*028c*/ 	.short	0x0100
        /*028e*/ 	.byte	0x08
	.zero		1


	//   ....[33]....
        /*0290*/ 	.word	0x00000460
        /*0294*/ 	.word	0x000000ff
        /*0298*/ 	.word	0x00000110
        /*029c*/ 	.short	0x0100
        /*029e*/ 	.byte	0x08
	.zero		1


	//   ....[34]....
        /*02a0*/ 	.word	0x00000470
        /*02a4*/ 	.word	0x000000ff
        /*02a8*/ 	.word	0x00000088
        /*02ac*/ 	.short	0x0100
        /*02ae*/ 	.byte	0x08
	.zero		1


	//   ....[35]....
        /*02b0*/ 	.word	0x00000480
        /*02b4*/ 	.word	0x000000ff
        /*02b8*/ 	.word	0x00000118
        /*02bc*/ 	.short	0x0100
        /*02be*/ 	.byte	0x08
	.zero		1


	//   ....[36]....
        /*02c0*/ 	.word	0x00000720
        /*02c4*/ 	.word	0x000000ff
        /*02c8*/ 	.word	0x00000130
        /*02cc*/ 	.short	0x0100
        /*02ce*/ 	.byte	0x06
	.zero		1


	//   ....[37]....
        /*02d0*/ 	.word	0x00000780
        /*02d4*/ 	.word	0x000000ff
        /*02d8*/ 	.word	0x00000138
        /*02dc*/ 	.short	0x0100
        /*02de*/ 	.byte	0x06
	.zero		1


	//   ....[38]....
        /*02e0*/ 	.word	0x000013a0
        /*02e4*/ 	.word	0x00000003
        /*02e8*/ 	.word	0x00000000
        /*02ec*/ 	.short	0x010a
        /*02ee*/ 	.byte	0x3f
	.zero		1


	//   ....[39]....
        /*02f0*/ 	.word	0x000013e0
        /*02f4*/ 	.word	0x00000003
        /*02f8*/ 	.word	0x00000000
        /*02fc*/ 	.short	0x010a
        /*02fe*/ 	.byte	0x3f
	.zero		1


	//   ....[40]....
        /*0300*/ 	.word	0x00001610
        /*0304*/ 	.word	0x000000ff
        /*0308*/ 	.word	0x00000000
        /*030c*/ 	.short	0x010a
        /*030e*/ 	.byte	0x04
	.zero		1


	//   ....[41]....
        /*0310*/ 	.word	0x00001650
        /*0314*/ 	.word	0x000000ff
        /*0318*/ 	.word	0x00000000
        /*031c*/ 	.short	0x010a
        /*031e*/ 	.byte	0x04
	.zero		1


	//   ....[42]....
        /*0320*/ 	.word	0x00001740
        /*0324*/ 	.word	0x000000ff
        /*0328*/ 	.word	0x00000000
        /*032c*/ 	.short	0x0101
        /*032e*/ 	.byte	0x04
	.zero		1


	//   ....[43]....
        /*0330*/ 	.word	0x00001940
        /*0334*/ 	.word	0x000000ff
        /*0338*/ 	.word	0x00000000
        /*033c*/ 	.short	0x0101
        /*033e*/ 	.byte	0x06
	.zero		1


	//   ....[44]....
        /*0340*/ 	.word	0x0000a7b0
        /*0344*/ 	.word	0x0000000e
        /*0348*/ 	.word	0x00000090
        /*034c*/ 	.short	0x010a
        /*034e*/ 	.byte	0x3f
	.zero		1


	//   ....[45]....
        /*0350*/ 	.word	0x0000ab30
        /*0354*/ 	.word	0x00000006
        /*0358*/ 	.word	0x00000138
        /*035c*/ 	.short	0x0101
        /*035e*/ 	.byte	0x3f
	.zero		1


	//   ....[46]....
        /*0360*/ 	.word	0x0000b260
        /*0364*/ 	.word	0x00000007
        /*0368*/ 	.word	0x00000000
        /*036c*/ 	.short	0x010a
        /*036e*/ 	.byte	0x3f
	.zero		1


	//   ....[47]....
        /*0370*/ 	.word	0x0000b2e0
        /*0374*/ 	.word	0x00000009
        /*0378*/ 	.word	0x00000000
        /*037c*/ 	.short	0x010a
        /*037e*/ 	.byte	0x3f
	.zero		1


	//   ....[48]....
        /*0380*/ 	.word	0x0000b370
        /*0384*/ 	.word	0x00000006
        /*0388*/ 	.word	0x00000000
        /*038c*/ 	.short	0x010a
        /*038e*/ 	.byte	0x3f
	.zero		1


	//   ....[49]....
        /*0390*/ 	.word	0x0000b400
        /*0394*/ 	.word	0x00000009
        /*0398*/ 	.word	0x00000000
        /*039c*/ 	.short	0x010a
        /*039e*/ 	.byte	0x3f
	.zero		1


	//   ....[50]....
        /*03a0*/ 	.word	0x0000b490
        /*03a4*/ 	.word	0x00000006
        /*03a8*/ 	.word	0x00000000
        /*03ac*/ 	.short	0x010a
        /*03ae*/ 	.byte	0x3f
	.zero		1


	//   ....[51]....
        /*03b0*/ 	.word	0x0000b520
        /*03b4*/ 	.word	0x00000009
        /*03b8*/ 	.word	0x00000000
        /*03bc*/ 	.short	0x010a
        /*03be*/ 	.byte	0x3f
	.zero		1


	//   ....[52]....
        /*03c0*/ 	.word	0x0000b5b0
        /*03c4*/ 	.word	0x00000006
        /*03c8*/ 	.word	0x00000000
        /*03cc*/ 	.short	0x010a
        /*03ce*/ 	.byte	0x3f
	.zero		1


	//   ....[53]....
        /*03d0*/ 	.word	0x0000b640
        /*03d4*/ 	.word	0x00000009
        /*03d8*/ 	.word	0x00000000
        /*03dc*/ 	.short	0x010a
        /*03de*/ 	.byte	0x3f
	.zero		1


	//   ....[54]....
        /*03e0*/ 	.word	0x0000b6d0
        /*03e4*/ 	.word	0x00000006
        /*03e8*/ 	.word	0x00000000
        /*03ec*/ 	.short	0x010a
        /*03ee*/ 	.byte	0x3f
	.zero		1


	//   ....[55]....
        /*03f0*/ 	.word	0x0000b760
        /*03f4*/ 	.word	0x00000009
        /*03f8*/ 	.word	0x00000000
        /*03fc*/ 	.short	0x010a
        /*03fe*/ 	.byte	0x3f
	.zero		1


	//   ....[56]....
        /*0400*/ 	.word	0x0000b7f0
        /*0404*/ 	.word	0x00000006
        /*0408*/ 	.word	0x00000000
        /*040c*/ 	.short	0x010a
        /*040e*/ 	.byte	0x3f
	.zero		1


	//   ....[57]....
        /*0410*/ 	.word	0x0000b880
        /*0414*/ 	.word	0x00000009
        /*0418*/ 	.word	0x00000000
        /*041c*/ 	.short	0x010a
        /*041e*/ 	.byte	0x3f
	.zero		1


	//   ....[58]....
        /*0420*/ 	.word	0x0000b910
        /*0424*/ 	.word	0x00000006
        /*0428*/ 	.word	0x00000000
        /*042c*/ 	.short	0x010a
        /*042e*/ 	.byte	0x3f
	.zero		1


	//   ....[59]....
        /*0430*/ 	.word	0x0000b9a0
        /*0434*/ 	.word	0x00000009
        /*0438*/ 	.word	0x00000000
        /*043c*/ 	.short	0x010a
        /*043e*/ 	.byte	0x3f
	.zero		1


	//   ....[60]....
        /*0440*/ 	.word	0x0000ba30
        /*0444*/ 	.word	0x00000006
        /*0448*/ 	.word	0x00000000
        /*044c*/ 	.short	0x010a
        /*044e*/ 	.byte	0x3f
	.zero		1


	//   ....[61]....
        /*0450*/ 	.word	0x0000bac0
        /*0454*/ 	.word	0x00000009
        /*0458*/ 	.word	0x00000000
        /*045c*/ 	.short	0x010a
        /*045e*/ 	.byte	0x3f
	.zero		1


	//   ....[62]....
        /*0460*/ 	.word	0x0000bb50
        /*0464*/ 	.word	0x00000006
        /*0468*/ 	.word	0x00000000
        /*046c*/ 	.short	0x010a
        /*046e*/ 	.byte	0x3f
	.zero		1


	//   ....[63]....
        /*0470*/ 	.word	0x0000bbe0
        /*0474*/ 	.word	0x00000003
        /*0478*/ 	.word	0x00000000
        /*047c*/ 	.short	0x010a
        /*047e*/ 	.byte	0x3f
	.zero		1


	//   ....[64]....
        /*0480*/ 	.word	0x0000bc40
        /*0484*/ 	.word	0x00000003
        /*0488*/ 	.word	0x00000000
        /*048c*/ 	.short	0x010a
        /*048e*/ 	.byte	0x3f
	.zero		1


	//   ....[65]....
        /*0490*/ 	.word	0x0000bca0
        /*0494*/ 	.word	0x00000004
        /*0498*/ 	.word	0x00000000
        /*049c*/ 	.short	0x010a
        /*049e*/ 	.byte	0x3f
	.zero		1


	//   ....[66]....
        /*04a0*/ 	.word	0x0000bd70
        /*04a4*/ 	.word	0x0000000e
        /*04a8*/ 	.word	0x00000090
        /*04ac*/ 	.short	0x010a
        /*04ae*/ 	.byte	0x3f
	.zero		1


	//   ....[67]....
        /*04b0*/ 	.word	0x0000be40
        /*04b4*/ 	.word	0x00000007
        /*04b8*/ 	.word	0x00000000
        /*04bc*/ 	.short	0x010a
        /*04be*/ 	.byte	0x3f
	.zero		1


	//   ....[68]....
        /*04c0*/ 	.word	0x0000be90
        /*04c4*/ 	.word	0x00000009
        /*04c8*/ 	.word	0x00000000
        /*04cc*/ 	.short	0x010a
        /*04ce*/ 	.byte	0x3f
	.zero		1


	//   ....[69]....
        /*04d0*/ 	.word	0x0000bee0
        /*04d4*/ 	.word	0x00000006
        /*04d8*/ 	.word	0x00000000
        /*04dc*/ 	.short	0x010a
        /*04de*/ 	.byte	0x3f
	.zero		1


	//   ....[70]....
        /*04e0*/ 	.word	0x0000bf30
        /*04e4*/ 	.word	0x00000009
        /*04e8*/ 	.word	0x00000000
        /*04ec*/ 	.short	0x010a
        /*04ee*/ 	.byte	0x3f
	.zero		1


	//   ....[71]....
        /*04f0*/ 	.word	0x0000bf80
        /*04f4*/ 	.word	0x00000006
        /*04f8*/ 	.word	0x00000000
        /*04fc*/ 	.short	0x010a
        /*04fe*/ 	.byte	0x3f
	.zero		1


	//   ....[72]....
        /*0500*/ 	.word	0x0000bfd0
        /*0504*/ 	.word	0x00000009
        /*0508*/ 	.word	0x00000000
        /*050c*/ 	.short	0x010a
        /*050e*/ 	.byte	0x3f
	.zero		1


	//   ....[73]....
        /*0510*/ 	.word	0x0000c020
        /*0514*/ 	.word	0x00000006
        /*0518*/ 	.word	0x00000000
        /*051c*/ 	.short	0x010a
        /*051e*/ 	.byte	0x3f
	.zero		1


	//   ....[74]....
        /*0520*/ 	.word	0x0000c070
        /*0524*/ 	.word	0x00000009
        /*0528*/ 	.word	0x00000000
        /*052c*/ 	.short	0x010a
        /*052e*/ 	.byte	0x3f
	.zero		1


	//   ....[75]....
        /*0530*/ 	.word	0x0000c0c0
        /*0534*/ 	.word	0x00000006
        /*0538*/ 	.word	0x00000000
        /*053c*/ 	.short	0x010a
        /*053e*/ 	.byte	0x3f
	.zero		1


	//   ....[76]....
        /*0540*/ 	.word	0x0000c110
        /*0544*/ 	.word	0x00000009
        /*0548*/ 	.word	0x00000000
        /*054c*/ 	.short	0x010a
        /*054e*/ 	.byte	0x3f
	.zero		1


	//   ....[77]....
        /*0550*/ 	.word	0x0000c160
        /*0554*/ 	.word	0x00000006
        /*0558*/ 	.word	0x00000000
        /*055c*/ 	.short	0x010a
        /*055e*/ 	.byte	0x3f
	.zero		1


	//   ....[78]....
        /*0560*/ 	.word	0x0000c1b0
        /*0564*/ 	.word	0x00000009
        /*0568*/ 	.word	0x00000000
        /*056c*/ 	.short	0x010a
        /*056e*/ 	.byte	0x3f
	.zero		1


	//   ....[79]....
        /*0570*/ 	.word	0x0000c200
        /*0574*/ 	.word	0x00000006
        /*0578*/ 	.word	0x00000000
        /*057c*/ 	.short	0x010a
        /*057e*/ 	.byte	0x3f
	.zero		1


	//   ....[80]....
        /*0580*/ 	.word	0x0000c250
        /*0584*/ 	.word	0x00000009
        /*0588*/ 	.word	0x00000000
        /*058c*/ 	.short	0x010a
        /*058e*/ 	.byte	0x3f
	.zero		1


	//   ....[81]....
        /*0590*/ 	.word	0x0000c2a0
        /*0594*/ 	.word	0x00000006
        /*0598*/ 	.word	0x00000000
        /*059c*/ 	.short	0x010a
        /*059e*/ 	.byte	0x3f
	.zero		1


	//   ....[82]....
        /*05a0*/ 	.word	0x0000c2f0
        /*05a4*/ 	.word	0x00000009
        /*05a8*/ 	.word	0x00000000
        /*05ac*/ 	.short	0x010a
        /*05ae*/ 	.byte	0x3f
	.zero		1


	//   ....[83]....
        /*05b0*/ 	.word	0x0000c340
        /*05b4*/ 	.word	0x00000006
        /*05b8*/ 	.word	0x00000000
        /*05bc*/ 	.short	0x010a
        /*05be*/ 	.byte	0x3f
	.zero		1


	//----- nvinfo : EIATTR_NUM_MBARRIERS
	.align		4
.L_35:
        /*05c0*/ 	.byte	0x03, 0x38
        /*05c2*/ 	.short	0x0026


	//----- nvinfo : EIATTR_EXIT_INSTR_OFFSETS
	.align		4
        /*05c4*/ 	.byte	0x04, 0x1c
        /*05c6*/ 	.short	(.L_37 - .L_36)


	//   ....[0]....
.L_36:
        /*05c8*/ 	.word	0x000007d0


	//   ....[1]....
        /*05cc*/ 	.word	0x00001090


	//   ....[2]....
        /*05d0*/ 	.word	0x00009e20


	//   ....[3]....
        /*05d4*/ 	.word	0x0000a450


	//   ....[4]....
        /*05d8*/ 	.word	0x0000bc30


	//----- nvinfo : EIATTR_MAX_THREADS
	.align		4
.L_37:
        /*05dc*/ 	.byte	0x04, 0x05
        /*05de*/ 	.short	(.L_39 - .L_38)
.L_38:
        /*05e0*/ 	.word	0x00000180
        /*05e4*/ 	.word	0x00000001
        /*05e8*/ 	.word	0x00000001


	//----- nvinfo : EIATTR_CRS_STACK_SIZE
	.align		4
.L_39:
        /*05ec*/ 	.byte	0x04, 0x1e
        /*05ee*/ 	.short	(.L_41 - .L_40)
.L_40:
        /*05f0*/ 	.word	0x00000000


	//----- nvinfo : EIATTR_CBANK_PARAM_SIZE
	.align		4
.L_41:
        /*05f4*/ 	.byte	0x03, 0x19
        /*05f6*/ 	.short	0x0470


	//----- nvinfo : EIATTR_PARAM_CBANK
	.align		4
        /*05f8*/ 	.byte	0x04, 0x0a
        /*05fa*/ 	.short	(.L_43 - .L_42)
	.align		4
.L_42:
        /*05fc*/ 	.word	index@(.nv.constant0._ZN7cutlass13device_kernelINS_4gemm6kernel13GemmUniversalIN4cute5tupleIJiiiiEEENS1_10collective13CollectiveMmaINS1_34MainloopSm90TmaGmmaWarpSpecializedILi18ENS5_IJNS4_1CILi1EEESB_SB_EEENS1_35KernelTmaWarpSpecializedCooperativeEEENS5_IJNSA_ILi128EEENSA_ILi256EEENSA_ILi16EEEEEENS_6half_tENS5_IJlSB_lEEESJ_SK_NS4_8TiledMMAINS4_8MMA_AtomIJNS4_4SM904GMMA26MMA_64x256x16_F32F16F16_SSILNSO_5MajorE0ELSQ_0ELNSO_7ScaleInE1ELSR_1EEEEEENS4_6LayoutINS5_IJNSA_ILi2EEESB_SB_EEENS5_IJSB_NSA_ILi0EEESX_EEEEENS5_IJNS4_10UnderscoreES10_S10_EEEEENS4_13SM90_TMA_LOADENS4_14ComposedLayoutINS4_7SwizzleILi1ELi4ELi3EEENS4_18smem_ptr_flag_bitsILi16EEENSU_INS5_IJNSA_ILi8EEESH_EEENS5_IJSH_SB_EEEEEEEvNS4_8identityES13_S1D_vS1E_EENS_8epilogue10collective6detail29Sm90TmaWarpSpecializedAdapterINS1H_15DefaultEpilogueISJ_SK_SK_NS1G_6thread17LinearCombinationISJ_Li1EffLNS1L_9ScaleType4KindE0ELNS_15FloatRoundStyleE2ESJ_EENS1_15EpilogueDefaultEEEEEvvEEEEvNT_6ParamsE)
        /*0600*/ 	.short	0x0210
        /*0602*/ 	.short	0x0470


	//----- nvinfo : EIATTR_SW_WAR
	.align		4
.L_43:
        /*0604*/ 	.byte	0x04, 0x36
        /*0606*/ 	.short	(.L_45 - .L_44)
.L_44:
        /*0608*/ 	.word	0x00000008
.L_45:


//--------------------- .nv.callgraph             --------------------------
	.section	.nv.callgraph,"",@"SHT_CUDA_CALLGRAPH"
	.align	4
	.sectionentsize	8
	.align		4
        /*0000*/ 	.word	0x00000000
	.align		4
        /*0004*/ 	.word	0xffffffff
	.align		4
        /*0008*/ 	.word	index@(_ZN7cutlass13device_kernelINS_4gemm6kernel13GemmUniversalIN4cute5tupleIJiiiiEEENS1_10collective13CollectiveMmaINS1_34MainloopSm90TmaGmmaWarpSpecializedILi18ENS5_IJNS4_1CILi1EEESB_SB_EEENS1_35KernelTmaWarpSpecializedCooperativeEEENS5_IJNSA_ILi128EEENSA_ILi256EEENSA_ILi16EEEEEENS_6half_tENS5_IJlSB_lEEESJ_SK_NS4_8TiledMMAINS4_8MMA_AtomIJNS4_4SM904GMMA26MMA_64x256x16_F32F16F16_SSILNSO_5MajorE0ELSQ_0ELNSO_7ScaleInE1ELSR_1EEEEEENS4_6LayoutINS5_IJNSA_ILi2EEESB_SB_EEENS5_IJSB_NSA_ILi0EEESX_EEEEENS5_IJNS4_10UnderscoreES10_S10_EEEEENS4_13SM90_TMA_LOADENS4_14ComposedLayoutINS4_7SwizzleILi1ELi4ELi3EEENS4_18smem_ptr_flag_bitsILi16EEENSU_INS5_IJNSA_ILi8EEESH_EEENS5_IJSH_SB_EEEEEEEvNS4_8identityES13_S1D_vS1E_EENS_8epilogue10collective6detail29Sm90TmaWarpSpecializedAdapterINS1H_15DefaultEpilogueISJ_SK_SK_NS1G_6thread17LinearCombinationISJ_Li1EffLNS1L_9ScaleType4KindE0ELNS_15FloatRoundStyleE2ESJ_EENS1_15EpilogueDefaultEEEEEvvEEEEvNT_6ParamsE)
	.align		4
        /*000c*/ 	.word	index@(__assertfail)
	.align		4
        /*0010*/ 	.word	0x00000000
	.align		4
        /*0014*/ 	.word	0xfffffffe
	.align		4
        /*0018*/ 	.word	0x00000000
	.align		4
        /*001c*/ 	.word	0xfffffffd
	.align		4
        /*0020*/ 	.word	0x00000000
	.align		4
        /*0024*/ 	.word	0xfffffffc


//--------------------- .nv.constant4             --------------------------
	.section	.nv.constant4,"a",@progbits
	.align	8
	.align		8
.nv.constant4:
        /*0000*/ 	.dword	__assertfail
	.align		8
        /*0008*/ 	.dword	__unnamed_1
	.align		8
        /*0010*/ 	.dword	_ZN40_INTERNAL_3c703417_4_k_cu_de444835_126204cuda3std3__45__cpo5beginE
	.align		8
        /*0018*/ 	.dword	_ZN40_INTERNAL_3c703417_4_k_cu_de444835_126204cuda3std3__45__cpo3endE
	.align		8
        /*0020*/ 	.dword	_ZN40_INTERNAL_3c703417_4_k_cu_de444835_126204cuda3std3__45__cpo6cbeginE
	.align		8
        /*0028*/ 	.dword	_ZN40_INTERNAL_3c703417_4_k_cu_de444835_126204cuda3std3__45__cpo4cendE
	.align		8
        /*0030*/ 	.dword	_ZN40_INTERNAL_3c703417_4_k_cu_de444835_126204cuda3std3__442_GLOBAL__N__3c703417_4_k_cu_de444835_126206ignoreE
	.align		8
        /*0038*/ 	.dword	_ZN40_INTERNAL_3c703417_4_k_cu_de444835_126204cuda3std3__419piecewise_constructE
	.align		8
        /*0040*/ 	.dword	_ZN40_INTERNAL_3c703417_4_k_cu_de444835_126204cuda3std3__48in_placeE
	.align		8
        /*0048*/ 	.dword	_ZN40_INTERNAL_3c703417_4_k_cu_de444835_126204cuda3std6ranges3__45__cpo4swapE
	.align		8
        /*0050*/ 	.dword	_ZN40_INTERNAL_3c703417_4_k_cu_de444835_126204cuda3std6ranges3__45__cpo9iter_moveE
	.align		8
        /*0058*/ 	.dword	_ZN40_INTERNAL_3c703417_4_k_cu_de444835_126204cute7productE
	.align		8
        /*0060*/ 	.dword	_ZN40_INTERNAL_3c703417_4_k_cu_de444835_126204cute1_E
	.align		8
        /*0068*/ 	.dword	$str$22
	.align		8
        /*0070*/ 	.dword	$str$23


//--------------------- .text._ZN7cutlass13device_kernelINS_4gemm6kernel13GemmUniversalIN4cute5tupleIJiiiiEEENS1_10collective13CollectiveMmaINS1_34MainloopSm90TmaGmmaWarpSpecializedILi18ENS5_IJNS4_1CILi1EEESB_SB_EEENS1_35KernelTmaWarpSpecializedCooperativeEEENS5_IJNSA_ILi128EEENSA_ILi256EEENSA_ILi16EEEEEENS_6half_tENS5_IJlSB_lEEESJ_SK_NS4_8TiledMMAINS4_8MMA_AtomIJNS4_4SM904GMMA26MMA_64x256x16_F32F16F16_SSILNSO_5MajorE0ELSQ_0ELNSO_7ScaleInE1ELSR_1EEEEEENS4_6LayoutINS5_IJNSA_ILi2EEESB_SB_EEENS5_IJSB_NSA_ILi0EEESX_EEEEENS5_IJNS4_10UnderscoreES10_S10_EEEEENS4_13SM90_TMA_LOADENS4_14ComposedLayoutINS4_7SwizzleILi1ELi4ELi3EEENS4_18smem_ptr_flag_bitsILi16EEENSU_INS5_IJNSA_ILi8EEESH_EEENS5_IJSH_SB_EEEEEEEvNS4_8identityES13_S1D_vS1E_EENS_8epilogue10collective6detail29Sm90TmaWarpSpecializedAdapterINS1H_15DefaultEpilogueISJ_SK_SK_NS1G_6thread17LinearCombinationISJ_Li1EffLNS1L_9ScaleType4KindE0ELNS_15FloatRoundStyleE2ESJ_EENS1_15EpilogueDefaultEEEEEvvEEEEvNT_6ParamsE --------------------------
	.section	.text._ZN7cutlass13device_kernelINS_4gemm6kernel13GemmUniversalIN4cute5tupleIJiiiiEEENS1_10collective13CollectiveMmaINS1_34MainloopSm90TmaGmmaWarpSpecializedILi18ENS5_IJNS4_1CILi1EEESB_SB_EEENS1_35KernelTmaWarpSpecializedCooperativeEEENS5_IJNSA_ILi128EEENSA_ILi256EEENSA_ILi16EEEEEENS_6half_tENS5_IJlSB_lEEESJ_SK_NS4_8TiledMMAINS4_8MMA_AtomIJNS4_4SM904GMMA26MMA_64x256x16_F32F16F16_SSILNSO_5MajorE0ELSQ_0ELNSO_7ScaleInE1ELSR_1EEEEEENS4_6LayoutINS5_IJNSA_ILi2EEESB_SB_EEENS5_IJSB_NSA_ILi0EEESX_EEEEENS5_IJNS4_10UnderscoreES10_S10_EEEEENS4_13SM90_TMA_LOADENS4_14ComposedLayoutINS4_7SwizzleILi1ELi4ELi3EEENS4_18smem_ptr_flag_bitsILi16EEENSU_INS5_IJNSA_ILi8EEESH_EEENS5_IJSH_SB_EEEEEEEvNS4_8identityES13_S1D_vS1E_EENS_8epilogue10collective6detail29Sm90TmaWarpSpecializedAdapterINS1H_15DefaultEpilogueISJ_SK_SK_NS1G_6thread17LinearCombinationISJ_Li1EffLNS1L_9ScaleType4KindE0ELNS_15FloatRoundStyleE2ESJ_EENS1_15EpilogueDefaultEEEEEvvEEEEvNT_6ParamsE,"ax",@progbits
	.align	128
.text._ZN7cutlass13device_kernelINS_4gemm6kernel13GemmUniversalIN4cute5tupleIJiiiiEEENS1_10collective13CollectiveMmaINS1_34MainloopSm90TmaGmmaWarpSpecializedILi18ENS5_IJNS4_1CILi1EEESB_SB_EEENS1_35KernelTmaWarpSpecializedCooperativeEEENS5_IJNSA_ILi128EEENSA_ILi256EEENSA_ILi16EEEEEENS_6half_tENS5_IJlSB_lEEESJ_SK_NS4_8TiledMMAINS4_8MMA_AtomIJNS4_4SM904GMMA26MMA_64x256x16_F32F16F16_SSILNSO_5MajorE0ELSQ_0ELNSO_7ScaleInE1ELSR_1EEEEEENS4_6LayoutINS5_IJNSA_ILi2EEESB_SB_EEENS5_IJSB_NSA_ILi0EEESX_EEEEENS5_IJNS4_10UnderscoreES10_S10_EEEEENS4_13SM90_TMA_LOADENS4_14ComposedLayoutINS4_7SwizzleILi1ELi4ELi3EEENS4_18smem_ptr_flag_bitsILi16EEENSU_INS5_IJNSA_ILi8EEESH_EEENS5_IJSH_SB_EEEEEEEvNS4_8identityES13_S1D_vS1E_EENS_8epilogue10collective6detail29Sm90TmaWarpSpecializedAdapterINS1H_15DefaultEpilogueISJ_SK_SK_NS1G_6thread17LinearCombinationISJ_Li1EffLNS1L_9ScaleType4KindE0ELNS_15FloatRoundStyleE2ESJ_EENS1_15EpilogueDefaultEEEEEvvEEEEvNT_6ParamsE:
        .type           _ZN7cutlass13device_kernelINS_4gemm6kernel13GemmUniversalIN4cute5tupleIJiiiiEEENS1_10collective13CollectiveMmaINS1_34MainloopSm90TmaGmmaWarpSpecializedILi18ENS5_IJNS4_1CILi1EEESB_SB_EEENS1_35KernelTmaWarpSpecializedCooperativeEEENS5_IJNSA_ILi128EEENSA_ILi256EEENSA_ILi16EEEEEENS_6half_tENS5_IJlSB_lEEESJ_SK_NS4_8TiledMMAINS4_8MMA_AtomIJNS4_4SM904GMMA26MMA_64x256x16_F32F16F16_SSILNSO_5MajorE0ELSQ_0ELNSO_7ScaleInE1ELSR_1EEEEEENS4_6LayoutINS5_IJNSA_ILi2EEESB_SB_EEENS5_IJSB_NSA_ILi0EEESX_EEEEENS5_IJNS4_10UnderscoreES10_S10_EEEEENS4_13SM90_TMA_LOADENS4_14ComposedLayoutINS4_7SwizzleILi1ELi4ELi3EEENS4_18smem_ptr_flag_bitsILi16EEENSU_INS5_IJNSA_ILi8EEESH_EEENS5_IJSH_SB_EEEEEEEvNS4_8identityES13_S1D_vS1E_EENS_8epilogue10collective6detail29Sm90TmaWarpSpecializedAdapterINS1H_15DefaultEpilogueISJ_SK_SK_NS1G_6thread17LinearCombinationISJ_Li1EffLNS1L_9ScaleType4KindE0ELNS_15FloatRoundStyleE2ESJ_EENS1_15EpilogueDefaultEEEEEvvEEEEvNT_6ParamsE,@function
        .size           _ZN7cutlass13device_kernelINS_4gemm6kernel13GemmUniversalIN4cute5tupleIJiiiiEEENS1_10collective13CollectiveMmaINS1_34MainloopSm90TmaGmmaWarpSpecializedILi18ENS5_IJNS4_1CILi1EEESB_SB_EEENS1_35KernelTmaWarpSpecializedCooperativeEEENS5_IJNSA_ILi128EEENSA_ILi256EEENSA_ILi16EEEEEENS_6half_tENS5_IJlSB_lEEESJ_SK_NS4_8TiledMMAINS4_8MMA_AtomIJNS4_4SM904GMMA26MMA_64x256x16_F32F16F16_SSILNSO_5MajorE0ELSQ_0ELNSO_7ScaleInE1ELSR_1EEEEEENS4_6LayoutINS5_IJNSA_ILi2EEESB_SB_EEENS5_IJSB_NSA_ILi0EEESX_EEEEENS5_IJNS4_10UnderscoreES10_S10_EEEEENS4_13SM90_TMA_LOADENS4_14ComposedLayoutINS4_7SwizzleILi1ELi4ELi3EEENS4_18smem_ptr_flag_bitsILi16EEENSU_INS5_IJNSA_ILi8EEESH_EEENS5_IJSH_SB_EEEEEEEvNS4_8identityES13_S1D_vS1E_EENS_8epilogue10collective6detail29Sm90TmaWarpSpecializedAdapterINS1H_15DefaultEpilogueISJ_SK_SK_NS1G_6thread17LinearCombinationISJ_Li1EffLNS1L_9ScaleType4KindE0ELNS_15FloatRoundStyleE2ESJ_EENS1_15EpilogueDefaultEEEEEvvEEEEvNT_6ParamsE,(.L_x_351 - _ZN7cutlass13device_kernelINS_4gemm6kernel13GemmUniversalIN4cute5tupleIJiiiiEEENS1_10collective13CollectiveMmaINS1_34MainloopSm90TmaGmmaWarpSpecializedILi18ENS5_IJNS4_1CILi1EEESB_SB_EEENS1_35KernelTmaWarpSpecializedCooperativeEEENS5_IJNSA_ILi128EEENSA_ILi256EEENSA_ILi16EEEEEENS_6half_tENS5_IJlSB_lEEESJ_SK_NS4_8TiledMMAINS4_8MMA_AtomIJNS4_4SM904GMMA26MMA_64x256x16_F32F16F16_SSILNSO_5MajorE0ELSQ_0ELNSO_7ScaleInE1ELSR_1EEEEEENS4_6LayoutINS5_IJNSA_ILi2EEESB_SB_EEENS5_IJSB_NSA_ILi0EEESX_EEEEENS5_IJNS4_10UnderscoreES10_S10_EEEEENS4_13SM90_TMA_LOADENS4_14ComposedLayoutINS4_7SwizzleILi1ELi4ELi3EEENS4_18smem_ptr_flag_bitsILi16EEENSU_INS5_IJNSA_ILi8EEESH_EEENS5_IJSH_SB_EEEEEEEvNS4_8identityES13_S1D_vS1E_EENS_8epilogue10collective6detail29Sm90TmaWarpSpecializedAdapterINS1H_15DefaultEpilogueISJ_SK_SK_NS1G_6thread17LinearCombinationISJ_Li1EffLNS1L_9ScaleType4KindE0ELNS_15FloatRoundStyleE2ESJ_EENS1_15EpilogueDefaultEEEEEvvEEEEvNT_6ParamsE)
        .other          _ZN7cutlass13device_kernelINS_4gemm6kernel13GemmUniversalIN4cute5tupleIJiiiiEEENS1_10collective13CollectiveMmaINS1_34MainloopSm90TmaGmmaWarpSpecializedILi18ENS5_IJNS4_1CILi1EEESB_SB_EEENS1_35KernelTmaWarpSpecializedCooperativeEEENS5_IJNSA_ILi128EEENSA_ILi256EEENSA_ILi16EEEEEENS_6half_tENS5_IJlSB_lEEESJ_SK_NS4_8TiledMMAINS4_8MMA_AtomIJNS4_4SM904GMMA26MMA_64x256x16_F32F16F16_SSILNSO_5MajorE0ELSQ_0ELNSO_7ScaleInE1ELSR_1EEEEEENS4_6LayoutINS5_IJNSA_ILi2EEESB_SB_EEENS5_IJSB_NSA_ILi0EEESX_EEEEENS5_IJNS4_10UnderscoreES10_S10_EEEEENS4_13SM90_TMA_LOADENS4_14ComposedLayoutINS4_7SwizzleILi1ELi4ELi3EEENS4_18smem_ptr_flag_bitsILi16EEENSU_INS5_IJNSA_ILi8EEESH_EEENS5_IJSH_SB_EEEEEEEvNS4_8identityES13_S1D_vS1E_EENS_8epilogue10collective6detail29Sm90TmaWarpSpecializedAdapterINS1H_15DefaultEpilogueISJ_SK_SK_NS1G_6thread17LinearCombinationISJ_Li1EffLNS1L_9ScaleType4KindE0ELNS_15FloatRoundStyleE2ESJ_EENS1_15EpilogueDefaultEEEEEvvEEEEvNT_6ParamsE,@"STO_CUDA_ENTRY STV_DEFAULT"
_ZN7cutlass13device_kernelINS_4gemm6kernel13GemmUniversalIN4cute5tupleIJiiiiEEENS1_10collective13CollectiveMmaINS1_34MainloopSm90TmaGmmaWarpSpecializedILi18ENS5_IJNS4_1CILi1EEESB_SB_EEENS1_35KernelTmaWarpSpecializedCooperativeEEENS5_IJNSA_ILi128EEENSA_ILi256EEENSA_ILi16EEEEEENS_6half_tENS5_IJlSB_lEEESJ_SK_NS4_8TiledMMAINS4_8MMA_AtomIJNS4_4SM904GMMA26MMA_64x256x16_F32F16F16_SSILNSO_5MajorE0ELSQ_0ELNSO_7ScaleInE1ELSR_1EEEEEENS4_6LayoutINS5_IJNSA_ILi2EEESB_SB_EEENS5_IJSB_NSA_ILi0EEESX_EEEEENS5_IJNS4_10UnderscoreES10_S10_EEEEENS4_13SM90_TMA_LOADENS4_14ComposedLayoutINS4_7SwizzleILi1ELi4ELi3EEENS4_18smem_ptr_flag_bitsILi16EEENSU_INS5_IJNSA_ILi8EEESH_EEENS5_IJSH_SB_EEEEEEEvNS4_8identityES13_S1D_vS1E_EENS_8epilogue10collective6detail29Sm90TmaWarpSpecializedAdapterINS1H_15DefaultEpilogueISJ_SK_SK_NS1G_6thread17LinearCombinationISJ_Li1EffLNS1L_9ScaleType4KindE0ELNS_15FloatRoundStyleE2ESJ_EENS1_15EpilogueDefaultEEEEEvvEEEEvNT_6ParamsE:
[----:B------:R-:W0:Y:S01]  /*0000*/  LDC R1, c[0x0][0x28] ;  /* 0x00000a00ff017b82 */ /* 0x000e220000000800 */
[----:B------:R-:W1:Y:S01]  /*0010*/  S2R R18, SR_TID.X ;  /* 0x0000000000127919 */ /* 0x000e620000002100 */
[----:B------:R-:W-:Y:S01]  /*0020*/  ELECT P0, URZ, PT ;  /* 0x00000000003f782f */ /* 0x000fe20003800000 */
[----:B------:R-:W-:Y:S01]  /*0030*/  BSSY B0, `(.L_x_0) ;  /* 0x000000f000007945 */ /* 0x000fe20003800000 */
[--C-:B-1----:R-:W-:Y:S02]  /*0040*/  SHF.R.U32.HI R0, RZ, 0x5, R18.reuse ;  /* 0x00000005ff007819 */ /* 0x102fe40000011612 */
[----:B------:R-:W-:-:S03]  /*0050*/  SHF.R.U32.HI R22, RZ, 0x7, R18 ;  /* 0x00000007ff167819 */ /* 0x000fc60000011612 */
[----:B------:R-:W1:Y:S04]  /*0060*/  SHFL.IDX PT, R5, R0, RZ, 0x1f ;  /* 0x00001fff00057589 */ /* 0x000e6800000e0000 */
[----:B------:R2:W3:Y:S01]  /*0070*/  SHFL.IDX PT, R8, R22, RZ, 0x1f ;  /* 0x00001fff16087589 */ /* 0x0004e200000e0000 */
[----:B-1----:R-:W-:-:S13]  /*0080*/  ISETP.NE.OR P0, PT, R5, RZ, !P0 ;  /* 0x000000ff0500720c */ /* 0x002fda0004705670 */
[----:B0-23--:R-:W-:Y:S05]  /*0090*/  @P0 BRA `(.L_x_1) ;  /* 0x0000000000200947 */ /* 0x00dfea0003800000 */
[----:B------:R-:W-:Y:S02]  /*00a0*/  ULDC.64 UR4, c[0x0][0x198] ;  /* 0x0000660000047ab9 */ /* 0x000fe40000000a00 */
[----:B------:R-:W-:Y:S02]  /*00b0*/  UIADD3 UR6, UP0, UR4, 0xf0, URZ ;  /* 0x000000f004067890 */ /* 0x000fe4000ff1e03f */
[----:B------:R-:W-:Y:S02]  /*00c0*/  UIADD3 UR4, UP1, UR4, 0x1f0, URZ ;  /* 0x000001f004047890 */ /* 0x000fe4000ff3e03f */
[----:B------:R-:W-:Y:S02]  /*00d0*/  UIADD3.X UR7, URZ, UR5, URZ, UP0, !UPT ;  /* 0x000000053f077290 */ /* 0x000fe400087fe43f */
[----:B------:R-:W-:-:S07]  /*00e0*/  UIADD3.X UR5, URZ, UR5, URZ, UP1, !UPT ;  /* 0x000000053f057290 */ /* 0x000fce0008ffe43f */
[----:B------:R0:W-:Y:S02]  /*00f0*/  UTMACCTL.PF [UR6] ;  /* 0x00000000060079b9 */ /* 0x0001e40008040000 */
[----:B------:R0:W-:Y:S02]  /*0100*/  UTMACCTL.PF [UR4] ;  /* 0x00000000040079b9 */ /* 0x0001e40008040000 */
[----:B0-----:R-:W-:Y:S01]  /*0110*/  NOP ;  /* 0x0000000000007918 */ /* 0x001fe20000000000 */
.L_x_1:
[----:B------:R-:W-:Y:S05]  /*0120*/  BSYNC B0 ;  /* 0x0000000000007941 */ /* 0x000fea0003800000 */
.L_x_0:
[----:B------:R-:W0:Y:S02]  /*0130*/  SHFL.IDX PT, R2, R0, RZ, 0x1f ;  /* 0x00001fff00027589 */ /* 0x000e2400000e0000 */
[----:B0-----:R-:W-:-:S13]  /*0140*/  ISETP.NE.AND P0, PT, R2, RZ, PT ;  /* 0x000000ff0200720c */ /* 0x001fda0003f05270 */
[----:B------:R-:W-:Y:S05]  /*0150*/  @P0 BRA `(.L_x_2) ;  /* 0x0000000000d40947 */ /* 0x000fea0003800000 */
[----:B------:R-:W-:Y:S01]  /*0160*/  ELECT P0, URZ, PT ;  /* 0x00000000003f782f */ /* 0x000fe20003800000 */
[----:B------:R-:W-:-:S12]  /*0170*/  BSSY B0, `(.L_x_2) ;  /* 0x0000033000007945 */ /* 0x000fd80003800000 */
[----:B------:R-:W-:Y:S05]  /*0180*/  @!P0 BRA `(.L_x_3) ;  /* 0x0000000000c48947 */ /* 0x000fea0003800000 */
[----:B------:R-:W0:Y:S01]  /*0190*/  S2UR UR8, SR_CgaCtaId ;  /* 0x00000000000879c3 */ /* 0x000e220000008800 */
[----:B------:R-:W-:Y:S01]  /*01a0*/  UMOV UR4, 0x400 ;  /* 0x0000040000047882 */ /* 0x000fe20000000000 */
[----:B------:R-:W-:Y:S01]  /*01b0*/  UMOV UR5, 0x1 ;  /* 0x0000000100057882 */ /* 0x000fe20000000000 */
[----:B------:R-:W-:Y:S02]  /*01c0*/  UMOV UR6, 0x100 ;  /* 0x0000010000067882 */ /* 0x000fe40000000000 */
[----:B------:R-:W-:-:S04]  /*01d0*/  UIADD3 UR6, -UR6, 0x100000, URZ ;  /* 0x0010000006067890 */ /* 0x000fc8000fffe13f */
[----:B------:R-:W-:Y:S02]  /*01e0*/  USHF.L.U32 UR7, UR6, 0xb, URZ ;  /* 0x0000000b06077899 */ /* 0x000fe4000800063f */
[----:B------:R-:W-:Y:S02]  /*01f0*/  USHF.L.U32 UR6, UR6, 0x1, URZ ;  /* 0x0000000106067899 */ /* 0x000fe4000800063f */
[----:B0-----:R-:W-:Y:S02]  /*0200*/  ULEA UR8, UR8, UR4, 0x18 ;  /* 0x0000000408087291 */ /* 0x001fe4000f8ec03f */
[----:B------:R-:W-:-:S04]  /*0210*/  UIADD3 UR4, -UR5, 0x100000, URZ ;  /* 0x0010000005047890 */ /* 0x000fc8000fffe13f */
[----:B------:R-:W-:Y:S02]  /*0220*/  USHF.L.U32 UR5, UR4, 0xb, URZ ;  /* 0x0000000b04057899 */ /* 0x000fe4000800063f */
[----:B------:R-:W-:Y:S01]  /*0230*/  USHF.L.U32 UR4, UR4, 0x1, URZ ;  /* 0x0000000104047899 */ /* 0x000fe2000800063f */
[----:B------:R-:W0:Y:S11]  /*0240*/  FENCE.VIEW.ASYNC.S ;  /* 0x00000000000073c6 */ /* 0x000e360000000000 */
[----:B0-----:R0:W1:Y:S01]  /*0250*/  SYNCS.EXCH.64 URZ, [UR8], UR4 ;  /* 0x00000004083f75b2 */ /* 0x0010620008000100 */
[----:B------:R0:W2:Y:S01]  /*0260*/  SYNCS.EXCH.64 URZ, [UR8+0x90], UR6 ;  /* 0x00009006083f75b2 */ /* 0x0000a20008000100 */
[----:B------:R0:W3:Y:S01]  /*0270*/  SYNCS.EXCH.64 URZ, [UR8+0x8], UR4 ;  /* 0x00000804083f75b2 */ /* 0x0000e20008000100 */
[----:B------:R0:W4:Y:S01]  /*0280*/  SYNCS.EXCH.64 URZ, [UR8+0x98], UR6 ;  /* 0x00009806083f75b2 */ /* 0x0001220008000100 */
[----:B------:R0:W0:Y:S01]  /*0290*/  SYNCS.EXCH.64 URZ, [UR8+0x10], UR4 ;  /* 0x00001004083f75b2 */ /* 0x0000220008000100 */
        /* <DEDUP_REMOVED lines=31> */
[----:B-1234-:R-:W-:Y:S01]  /*0490*/  NOP ;  /* 0x0000000000007918 */ /* 0x01efe20000000000 */
.L_x_3:
[----:B0-----:R-:W-:Y:S05]  /*04a0*/  BSYNC B0 ;  /* 0x0000000000007941 */ /* 0x001fea0003800000 */
.L_x_2:
[----:B------:R-:W0:Y:S01]  /*04b0*/  SHFL.IDX PT, R0, R0, RZ, 0x1f ;  /* 0x00001fff00007589 */ /* 0x000e2200000e0000 */
[----:B------:R-:W-:Y:S01]  /*04c0*/  ELECT P0, URZ, PT ;  /* 0x00000000003f782f */ /* 0x000fe20003800000 */
[----:B------:R-:W1:Y:S01]  /*04d0*/  LDC R2, c[0x0][0x65c] ;  /* 0x00019700ff027b82 */ /* 0x000e620000000800 */
[----:B------:R-:W-:Y:S01]  /*04e0*/  SHF.R.S32.HI R6, RZ, 0x1f, R5 ;  /* 0x0000001fff067819 */ /* 0x000fe20000011405 */
[----:B------:R-:W2:Y:S01]  /*04f0*/  S2R R3, SR_CTAID.Y ;  /* 0x0000000000037919 */ /* 0x000ea20000002600 */
[----:B------:R-:W-:Y:S01]  /*0500*/  UMOV UR4, 0x20 ;  /* 0x0000002000047882 */ /* 0x000fe20000000000 */
[----:B------:R-:W-:Y:S01]  /*0510*/  ISETP.NE.AND P2, PT, R8, RZ, PT ;  /* 0x000000ff0800720c */ /* 0x000fe20003f45270 */
[----:B------:R-:W-:Y:S01]  /*0520*/  NOP ;  /* 0x0000000000007918 */ /* 0x000fe20000000000 */
[----:B------:R-:W3:Y:S01]  /*0530*/  S2R R4, SR_CTAID.X ;  /* 0x0000000000047919 */ /* 0x000ee20000002500 */
[----:B------:R-:W-:Y:S01]  /*0540*/  LEA.HI R6, R6, R5, RZ, 0x2 ;  /* 0x0000000506067211 */ /* 0x000fe200078f10ff */
[----:B------:R-:W-:Y:S01]  /*0550*/  NOP ;  /* 0x0000000000007918 */ /* 0x000fe20000000000 */
[----:B0-----:R-:W-:-:S02]  /*0560*/  ISETP.NE.OR P0, PT, R0, RZ, !P0 ;  /* 0x000000ff0000720c */ /* 0x001fc40004705670 */
[----:B-1----:R-:W-:-:S04]  /*0570*/  ISETP.NE.AND P3, PT, R2, 0x1, PT ;  /* 0x000000010200780c */ /* 0x002fc80003f65270 */
[----:B------:R-:W-:Y:S02]  /*0580*/  P2R R0, PR, RZ, 0x8 ;  /* 0x00000008ff007803 */ /* 0x000fe40000000000 */
[----:B------:R-:W-:-:S05]  /*0590*/  LOP3.LUT R0, R6, 0xfffffffc, RZ, 0xc0, !PT ;  /* 0xfffffffc06007812 */ /* 0x000fca00078ec0ff */
[----:B------:R-:W-:Y:S01]  /*05a0*/  VOTEU.ALL UP0, P0 ;  /* 0x00000000003f7886 */ /* 0x000fe20000000000 */
[----:B------:R-:W-:Y:S01]  /*05b0*/  IMAD.IADD R0, R5, 0x1, -R0 ;  /* 0x0000000105007824 */ /* 0x000fe200078e0a00 */
[----:B------:R-:W3:Y:S01]  /*05c0*/  @P3 LDC R17, c[0x0][0x10] ;  /* 0x00000400ff113b82 */ /* 0x000ee20000000800 */
[----:B------:R-:W-:Y:S01]  /*05d0*/  VOTEU.ALL UP1, P0 ;  /* 0x00000000003f7886 */ /* 0x000fe20000020000 */
[----:B--2---:R-:W-:Y:S01]  /*05e0*/  @P3 IMAD.MOV.U32 R6, RZ, RZ, R3 ;  /* 0x000000ffff063224 */ /* 0x004fe200078e0003 */
[----:B------:R-:W-:Y:S01]  /*05f0*/  @!UP0 UMOV UR6, 0x400 ;  /* 0x0000040000068882 */ /* 0x000fe20000000000 */
[----:B------:R-:W-:-:S04]  /*0600*/  @!UP0 UIADD3 UR4, -UR4, 0x100000, URZ ;  /* 0x0010000004048890 */ /* 0x000fc8000fffe13f */
[----:B------:R-:W-:Y:S02]  /*0610*/  @!UP0 USHF.L.U32 UR5, UR4, 0xb, URZ ;  /* 0x0000000b04058899 */ /* 0x000fe4000800063f */
[----:B------:R-:W-:Y:S01]  /*0620*/  @!UP0 USHF.L.U32 UR4, UR4, 0x1, URZ ;  /* 0x0000000104048899 */ /* 0x000fe2000800063f */
[----:B------:R-:W-:Y:S02]  /*0630*/  @P3 IMAD.MOV.U32 R7, RZ, RZ, RZ ;  /* 0x000000ffff073224 */ /* 0x000fe400078e00ff */
[----:B------:R-:W-:Y:S01]  /*0640*/  IMAD.MOV.U32 R5, RZ, RZ, RZ ;  /* 0x000000ffff057224 */ /* 0x000fe200078e00ff */
[----:B------:R-:W0:Y:S01]  /*0650*/  @!UP0 S2UR UR7, SR_CgaCtaId ;  /* 0x00000000000789c3 */ /* 0x000e220000008800 */
[----:B------:R-:W-:-:S07]  /*0660*/  @P3 IMAD.MOV.U32 R11, RZ, RZ, RZ ;  /* 0x000000ffff0b3224 */ /* 0x000fce00078e00ff */
[----:B------:R-:W1:Y:S01]  /*0670*/  @!P3 LDC R9, c[0x0][0xc] ;  /* 0x00000300ff09bb82 */ /* 0x000e620000000800 */
[----:B---3--:R-:W-:-:S04]  /*0680*/  @P3 IMAD.WIDE.U32 R16, R4, R17, R6 ;  /* 0x0000001104103225 */ /* 0x008fc800078e0006 */
[----:B------:R-:W-:Y:S01]  /*0690*/  @P3 IMAD.IADD R17, R17, 0x1, R11 ;  /* 0x0000000111113824 */ /* 0x000fe200078e020b */
[----:B0-----:R-:W-:Y:S01]  /*06a0*/  @!UP0 ULEA UR6, UR7, UR6, 0x18 ;  /* 0x0000000607068291 */ /* 0x001fe2000f8ec03f */
[----:B------:R-:W-:Y:S01]  /*06b0*/  VOTEU.ALL UP0, P0 ;  /* 0x00000000003f7886 */ /* 0x000fe20000000000 */
[----:B------:R-:W-:-:S04]  /*06c0*/  ISETP.NE.AND P0, PT, R0, 0x3, PT ;  /* 0x000000030000780c */ /* 0x000fc80003f05270 */
[----:B------:R-:W-:Y:S01]  /*06d0*/  ISETP.EQ.OR P0, PT, R0, RZ, !P0 ;  /* 0x000000ff0000720c */ /* 0x000fe20004702670 */
[----:B-1----:R-:W-:-:S03]  /*06e0*/  @!P3 IMAD.WIDE.U32 R6, R9, R3, R4 ;  /* 0x000000030906b225 */ /* 0x002fc600078e0004 */
[C---:B------:R-:W-:Y:S01]  /*06f0*/  ISETP.EQ.AND P0, PT, R8.reuse, RZ, P0 ;  /* 0x000000ff0800720c */ /* 0x040fe20000702270 */
[----:B------:R-:W-:Y:S01]  /*0700*/  VIADD R8, R8, 0xffffffff ;  /* 0xffffffff08087836 */ /* 0x000fe20000000000 */
[----:B------:R-:W0:Y:S02]  /*0710*/  FENCE.VIEW.ASYNC.S ;  /* 0x00000000000073c6 */ /* 0x000e240000000000 */
[----:B0-----:R0:W1:Y:S01]  /*0720*/  @!UP0 SYNCS.EXCH.64 URZ, [UR6+0x130], UR4 ;  /* 0x00013004063f85b2 */ /* 0x0010620008000100 */
[----:B------:R-:W-:Y:S01]  /*0730*/  @!P3 IMAD.MOV.U32 R16, RZ, RZ, R6 ;  /* 0x000000ffff10b224 */ /* 0x000fe200078e0006 */
[----:B------:R-:W-:Y:S01]  /*0740*/  SEL R19, RZ, 0x1, !P0 ;  /* 0x00000001ff137807 */ /* 0x000fe20004000000 */
[----:B------:R-:W-:Y:S01]  /*0750*/  @!P3 IMAD.MOV.U32 R17, RZ, RZ, R7 ;  /* 0x000000ffff11b224 */ /* 0x000fe200078e0007 */
[----:B------:R-:W-:-:S04]  /*0760*/  ISETP.GE.U32.AND P1, PT, R8, 0x2, PT ;  /* 0x000000020800780c */ /* 0x000fc80003f26070 */
[----:B------:R-:W-:Y:S01]  /*0770*/  SEL R19, R19, 0x2, P1 ;  /* 0x0000000213137807 */ /* 0x000fe20000800000 */
[----:B------:R0:W1:Y:S01]  /*0780*/  @!UP1 SYNCS.EXCH.64 URZ, [UR6+0x138], UR4 ;  /* 0x00013804063f95b2 */ /* 0x0000620008000100 */
[----:B------:R-:W-:Y:S01]  /*0790*/  NOP ;  /* 0x0000000000007918 */ /* 0x000fe20000000000 */
[----:B-1----:R-:W-:Y:S06]  /*07a0*/  BAR.SYNC.DEFER_BLOCKING 0x0 ;  /* 0x0000000000007b1d */ /* 0x002fec0000010000 */
[----:B------:R-:W-:Y:S05]  /*07b0*/  @!P2 BRA `(.L_x_4) ;  /* 0x00000094009ca947 */ /* 0x000fea0003800000 */
[----:B------:R-:W-:-:S13]  /*07c0*/  ISETP.GT.U32.AND P0, PT, R8, 0x1, PT ;  /* 0x000000010800780c */ /* 0x000fda0003f04070 */
[----:B0-----:R-:W-:Y:S05]  /*07d0*/  @P0 EXIT ;  /* 0x000000000000094d */ /* 0x001fea0003800000 */
[----:B------:R-:W-:Y:S01]  /*07e0*/  ULDC.64 UR4, c[0x0][0x650] ;  /* 0x0001940000047ab9 */ /* 0x000fe20000000a00 */
[----:B------:R-:W-:Y:S01]  /*07f0*/  PRMT R0, RZ, 0x7610, R0 ;  /* 0x00007610ff007816 */ /* 0x000fe20000000000 */
[----:B------:R-:W-:Y:S01]  /*0800*/  IMAD.MOV.U32 R153, RZ, RZ, -0x1 ;  /* 0xffffffffff997424 */ /* 0x000fe200078e00ff */
[----:B------:R-:W-:Y:S01]  /*0810*/  ISETP.GE.U32.AND P0, PT, R16, UR4, PT ;  /* 0x0000000410007c0c */ /* 0x000fe2000bf06070 */
[----:B------:R-:W-:Y:S02]  /*0820*/  IMAD.MOV.U32 R152, RZ, RZ, -0x1 ;  /* 0xffffffffff987424 */ /* 0x000fe400078e00ff */
[----:B------:R-:W-:Y:S01]  /*0830*/  IMAD.MOV.U32 R23, RZ, RZ, -0x1 ;  /* 0xffffffffff177424 */ /* 0x000fe200078e00ff */
[----:B------:R-:W-:-:S13]  /*0840*/  ISETP.GE.U32.AND.EX P0, PT, R17, UR5, PT, P0 ;  /* 0x0000000511007c0c */ /* 0x000fda000bf06100 */
[----:B------:R-:W-:Y:S05]  /*0850*/  @P0 BRA `(.L_x_5) ;  /* 0x0000000400540947 */ /* 0x000fea0003800000 */
[----:B------:R-:W0:Y:S01]  /*0860*/  LDC.64 R14, c[0x0][0x628] ;  /* 0x00018a00ff0e7b82 */ /* 0x000e220000000a00 */
[----:B------:R-:W-:Y:S02]  /*0870*/  IMAD.MOV.U32 R6, RZ, RZ, R16 ;  /* 0x000000ffff067224 */ /* 0x000fe400078e0010 */
[----:B------:R-:W-:-:S05]  /*0880*/  IMAD.MOV.U32 R7, RZ, RZ, R17 ;  /* 0x000000ffff077224 */ /* 0x000fca00078e0011 */
[----:B------:R-:W1:Y:S08]  /*0890*/  LDC R0, c[0x0][0x630] ;  /* 0x00018c00ff007b82 */ /* 0x000e700000000800 */
[----:B------:R-:W2:Y:S01]  /*08a0*/  LDC.64 R20, c[0x0][0x620] ;  /* 0x00018800ff147b82 */ /* 0x000ea20000000a00 */
[----:B0-----:R-:W-:-:S04]  /*08b0*/  ISETP.NE.U32.AND P0, PT, R14, RZ, PT ;  /* 0x000000ff0e00720c */ /* 0x001fc80003f05070 */
[----:B------:R-:W-:-:S13]  /*08c0*/  ISETP.NE.AND.EX P0, PT, R15, RZ, PT, P0 ;  /* 0x000000ff0f00720c */ /* 0x000fda0003f05300 */
[----:B-12---:R-:W-:Y:S05]  /*08d0*/  @!P0 BRA `(.L_x_6) ;  /* 0x0000000000288947 */ /* 0x006fea0003800000 */
[----:B------:R-:W0:Y:S02]  /*08e0*/  LDC R11, c[0x0][0x634] ;  /* 0x00018d00ff0b7b82 */ /* 0x000e240000000800 */
[----:B0-----:R-:W-:-:S05]  /*08f0*/  IADD3 R11, P0, R16, R11, RZ ;  /* 0x0000000b100b7210 */ /* 0x001fca0007f1e0ff */
[----:B------:R-:W-:-:S04]  /*0900*/  IMAD.X R13, RZ, RZ, R17, P0 ;  /* 0x000000ffff0d7224 */ /* 0x000fc800000e0611 */
[----:B------:R-:W-:-:S04]  /*0910*/  IMAD.WIDE.U32 R6, R13, R14, RZ ;  /* 0x0000000e0d067225 */ /* 0x000fc800078e00ff */
[----:B------:R-:W-:-:S04]  /*0920*/  IMAD.WIDE.U32 R8, P0, R11, R15, R6 ;  /* 0x0000000f0b087225 */ /* 0x000fc80007800006 */
[----:B------:R-:W-:-:S04]  /*0930*/  IMAD.WIDE.U32 R6, R11, R14, RZ ;  /* 0x0000000e0b067225 */ /* 0x000fc800078e00ff */
[----:B------:R-:W-:Y:S01]  /*0940*/  IMAD.X R11, RZ, RZ, RZ, P0 ;  /* 0x000000ffff0b7224 */ /* 0x000fe200000e06ff */
[----:B------:R-:W-:Y:S01]  /*0950*/  IADD3 RZ, P0, R7, R8, RZ ;  /* 0x0000000807ff7210 */ /* 0x000fe20007f1e0ff */
[----:B------:R-:W-:-:S04]  /*0960*/  IMAD.MOV.U32 R10, RZ, RZ, R9 ;  /* 0x000000ffff0a7224 */ /* 0x000fc800078e0009 */
[----:B------:R-:W-:-:S08]  /*0970*/  IMAD.WIDE.U32.X R6, R13, R15, R10, P0 ;  /* 0x0000000f0d067225 */ /* 0x000fd000000e040a */
.L_x_6:
[-CC-:B------:R-:W-:Y:S01]  /*0980*/  SHF.R.U64 R23, R6, R0.reuse, R7.reuse ;  /* 0x0000000006177219 */ /* 0x180fe20000001207 */
[----:B------:R-:W0:Y:S01]  /*0990*/  LDC R10, c[0x0][0x618] ;  /* 0x00018600ff0a7b82 */ /* 0x000e220000000800 */
[----:B------:R-:W-:Y:S01]  /*09a0*/  SHF.R.U32.HI R5, RZ, R0, R7 ;  /* 0x00000000ff057219 */ /* 0x000fe20000011607 */
[----:B------:R-:W-:Y:S01]  /*09b0*/  ULDC UR4, c[0x0][0x150] ;  /* 0x0000540000047ab9 */ /* 0x000fe20000000800 */
[----:B------:R-:W-:Y:S02]  /*09c0*/  IADD3 R9, P0, RZ, -R23, RZ ;  /* 0x80000017ff097210 */ /* 0x000fe40007f1e0ff */
[----:B------:R-:W-:-:S03]  /*09d0*/  I2FP.F32.U32 R0, R4 ;  /* 0x0000000400007245 */ /* 0x000fc60000201000 */
[----:B------:R-:W1:Y:S01]  /*09e0*/  LDC.64 R28, c[0x0][0x640] ;  /* 0x00019000ff1c7b82 */ /* 0x000e620000000a00 */
[----:B------:R-:W-:Y:S02]  /*09f0*/  IMAD.X R11, RZ, RZ, ~R5, P0 ;  /* 0x000000ffff0b7224 */ /* 0x000fe400000e0e05 */
[----:B------:R-:W-:Y:S01]  /*0a00*/  FMUL R0, R0, UR4 ;  /* 0x0000000400007c20 */ /* 0x000fe20008400000 */
[----:B------:R-:W-:Y:S01]  /*0a10*/  IMAD.WIDE.U32 R6, R9, R20, R16 ;  /* 0x0000001409067225 */ /* 0x000fe200078e0010 */
[----:B------:R-:W-:-:S03]  /*0a20*/  ULDC UR4, c[0x0][0x154] ;  /* 0x0000550000047ab9 */ /* 0x000fc60000000800 */
[----:B------:R-:W-:Y:S01]  /*0a30*/  IMAD R8, R11, R20, RZ ;  /* 0x000000140b087224 */ /* 0x000fe200078e02ff */
[----:B------:R-:W2:Y:S01]  /*0a40*/  LDC R5, c[0x0][0x144] ;  /* 0x00005100ff057b82 */ /* 0x000ea20000000800 */
[----:B------:R-:W3:Y:S02]  /*0a50*/  F2I.U32.TRUNC.NTZ R0, R0 ;  /* 0x0000000000007305 */ /* 0x000ee4000020f000 */
[----:B------:R-:W-:-:S04]  /*0a60*/  IMAD R9, R9, R21, R8 ;  /* 0x0000001509097224 */ /* 0x000fc800078e0208 */
[----:B------:R-:W-:Y:S01]  /*0a70*/  IMAD.IADD R7, R7, 0x1, R9 ;  /* 0x0000000107077824 */ /* 0x000fe200078e0209 */
[----:B------:R-:W4:Y:S01]  /*0a80*/  LDC R12, c[0x0][0x608] ;  /* 0x00018200ff0c7b82 */ /* 0x000f220000000800 */
[----:B------:R-:W-:-:S03]  /*0a90*/  IMAD.MOV.U32 R9, RZ, RZ, -0x1 ;  /* 0xffffffffff097424 */ /* 0x000fc600078e00ff */
[-CC-:B0-----:R-:W-:Y:S02]  /*0aa0*/  SHF.R.U64 R20, R6, R10.reuse, R7.reuse ;  /* 0x0000000a06147219 */ /* 0x181fe40000001207 */
[----:B------:R-:W-:Y:S02]  /*0ab0*/  I2FP.F32.U32 R6, R3 ;  /* 0x0000000300067245 */ /* 0x000fe40000201000 */
[----:B------:R-:W0:Y:S01]  /*0ac0*/  LDC R26, c[0x0][0x658] ;  /* 0x00019600ff1a7b82 */ /* 0x000e220000000800 */
[----:B-1----:R-:W-:Y:S01]  /*0ad0*/  ISETP.NE.U32.AND P0, PT, R28, RZ, PT ;  /* 0x000000ff1c00720c */ /* 0x002fe20003f05070 */
[----:B---3--:R-:W-:Y:S01]  /*0ae0*/  IMAD.MOV R8, RZ, RZ, -R0 ;  /* 0x000000ffff087224 */ /* 0x008fe200078e0a00 */
[----:B------:R-:W-:Y:S01]  /*0af0*/  SHF.R.U32.HI R7, RZ, R10, R7 ;  /* 0x0000000aff077219 */ /* 0x000fe20000011607 */
[----:B------:R-:W-:Y:S01]  /*0b00*/  FMUL R6, R6, UR4 ;  /* 0x0000000406067c20 */ /* 0x000fe20008400000 */
[----:B------:R-:W-:-:S03]  /*0b10*/  ISETP.NE.AND.EX P0, PT, R29, RZ, PT, P0 ;  /* 0x000000ff1d00720c */ /* 0x000fc60003f05300 */
[----:B------:R-:W1:Y:S01]  /*0b20*/  LDC R14, c[0x0][0x148] ;  /* 0x00005200ff0e7b82 */ /* 0x000e620000000800 */
[----:B--2---:R-:W-:-:S07]  /*0b30*/  IMAD R0, R5, R8, R4 ;  /* 0x0000000805007224 */ /* 0x004fce00078e0204 */
[----:B------:R-:W2:Y:S01]  /*0b40*/  LDC R24, c[0x0][0x600] ;  /* 0x00018000ff187b82 */ /* 0x000ea20000000800 */
[-CC-:B----4-:R-:W-:Y:S02]  /*0b50*/  SHF.R.U64 R30, R20, R12.reuse, R7.reuse ;  /* 0x0000000c141e7219 */ /* 0x190fe40000001207 */
[----:B------:R-:W-:Y:S01]  /*0b60*/  SHF.R.U32.HI R5, RZ, R12, R7 ;  /* 0x0000000cff057219 */ /* 0x000fe20000011607 */
[----:B------:R-:W-:Y:S01]  /*0b70*/  IMAD.MOV.U32 R7, RZ, RZ, 0x1 ;  /* 0x00000001ff077424 */ /* 0x000fe200078e00ff */
[----:B------:R3:W4:Y:S03]  /*0b80*/  F2I.U32.TRUNC.NTZ R12, R6 ;  /* 0x00000006000c7305 */ /* 0x000726000020f000 */
[----:B------:R-:W1:Y:S01]  /*0b90*/  LDC R15, c[0x0][0x648] ;  /* 0x00019200ff0f7b82 */ /* 0x000e620000000800 */
[-C--:B0-----:R-:W-:Y:S02]  /*0ba0*/  SHF.L.U32 R4, R9, R26.reuse, RZ ;  /* 0x0000001a09047219 */ /* 0x081fe400000006ff */
[----:B------:R-:W-:-:S02]  /*0bb0*/  SHF.R.U64 R32, R30, R26, R5 ;  /* 0x0000001a1e207219 */ /* 0x000fc40000001205 */
[----:B------:R-:W-:Y:S02]  /*0bc0*/  LOP3.LUT R11, RZ, R4, RZ, 0x33, !PT ;  /* 0x00000004ff0b7212 */ /* 0x000fe400078e33ff */
[-C--:B------:R-:W-:Y:S01]  /*0bd0*/  SHF.R.U32.HI R5, RZ, R26.reuse, R5 ;  /* 0x0000001aff057219 */ /* 0x080fe20000011605 */
[----:B------:R-:W0:Y:S01]  /*0be0*/  LDC R21, c[0x0][0x638] ;  /* 0x00018e00ff157b82 */ /* 0x000e220000000800 */
[----:B------:R-:W-:Y:S01]  /*0bf0*/  SHF.L.U32 R10, R7, R26, RZ ;  /* 0x0000001a070a7219 */ /* 0x000fe200000006ff */
[----:B------:R-:W-:-:S06]  /*0c00*/  IMAD.MOV.U32 R4, RZ, RZ, R32 ;  /* 0x000000ffff047224 */ /* 0x000fcc00078e0020 */
[----:B------:R-:W0:Y:S01]  /*0c10*/  LDC R153, c[0x0][0x610] ;  /* 0x00018400ff997b82 */ /* 0x000e220000000800 */
[----:B---34-:R-:W-:Y:S05]  /*0c20*/  @!P0 BRA `(.L_x_7) ;  /* 0x0000000000288947 */ /* 0x018fea0003800000 */
[----:B------:R-:W3:Y:S02]  /*0c30*/  LDC R9, c[0x0][0x64c] ;  /* 0x00019300ff097b82 */ /* 0x000ee40000000800 */
[----:B---3--:R-:W-:-:S05]  /*0c40*/  IADD3 R9, P0, R32, R9, RZ ;  /* 0x0000000920097210 */ /* 0x008fca0007f1e0ff */
        /* <DEDUP_REMOVED lines=8> */
.L_x_7:
[----:B-1----:R-:W-:Y:S01]  /*0cd0*/  SHF.R.U64 R4, R4, R15, R5 ;  /* 0x0000000f04047219 */ /* 0x002fe20000001205 */
[----:B--2---:R-:W-:Y:S01]  /*0ce0*/  VIADD R5, R24, 0xffffffff ;  /* 0xffffffff18057836 */ /* 0x004fe20000000000 */
[----:B------:R-:W-:Y:S01]  /*0cf0*/  LOP3.LUT R11, R30, R11, RZ, 0xc0, !PT ;  /* 0x0000000b1e0b7212 */ /* 0x000fe200078ec0ff */
[----:B------:R-:W-:Y:S02]  /*0d00*/  IMAD.MOV R12, RZ, RZ, -R12 ;  /* 0x000000ffff0c7224 */ /* 0x000fe400078e0a0c */
[----:B------:R-:W-:Y:S02]  /*0d10*/  IMAD.MOV R6, RZ, RZ, -R4 ;  /* 0x000000ffff067224 */ /* 0x000fe400078e0a04 */
[----:B------:R-:W-:Y:S01]  /*0d20*/  IMAD R11, R10, R4, R11 ;  /* 0x000000040a0b7224 */ /* 0x000fe200078e020b */
[----:B------:R-:W-:Y:S01]  /*0d30*/  LOP3.LUT R4, R20, R5, RZ, 0xc0, !PT ;  /* 0x0000000514047212 */ /* 0x000fe200078ec0ff */
[----:B------:R-:W-:Y:S02]  /*0d40*/  @P3 IMAD R0, R14, R12, R3 ;  /* 0x0000000c0e003224 */ /* 0x000fe400078e0203 */
[----:B0-----:R-:W-:-:S02]  /*0d50*/  IMAD R3, R6, R21, R32 ;  /* 0x0000001506037224 */ /* 0x001fc400078e0220 */
[----:B------:R-:W-:Y:S02]  /*0d60*/  IMAD R153, R11, R153, R0 ;  /* 0x000000990b997224 */ /* 0x000fe400078e0200 */
[----:B------:R-:W-:Y:S02]  /*0d70*/  IMAD R4, R3, R24, R4 ;  /* 0x0000001803047224 */ /* 0x000fe400078e0204 */
[----:B------:R-:W-:-:S03]  /*0d80*/  IMAD.MOV.U32 R0, RZ, RZ, 0x1 ;  /* 0x00000001ff007424 */ /* 0x000fc600078e00ff */
[----:B------:R-:W-:Y:S02]  /*0d90*/  SEL R152, R4, R153, !P3 ;  /* 0x0000009904987207 */ /* 0x000fe40005800000 */
[----:B------:R-:W-:-:S07]  /*0da0*/  SEL R153, R153, R4, !P3 ;  /* 0x0000000499997207 */ /* 0x000fce0005800000 */
.L_x_5:
[----:B------:R-:W-:-:S08]  /*0db0*/  NOP ;  /* 0x0000000000007918 */ /* 0x000fd00000000000 */
[----:B------:R-:W0:Y:S02]  /*0dc0*/  USETMAXREG.TRY_ALLOC.CTAPOOL UP0, 0xe8 ;  /* 0x000000e8000079c8 */ /* 0x000e240008000600 */
[----:B0-----:R-:W-:-:S13]  /*0dd0*/  PLOP3.LUT P0, PT, PT, PT, UP0, 0x80, 0x0 ;  /* 0x000000000000781c */ /* 0x001fda0003f0f008 */
[----:B------:R-:W-:Y:S05]  /*0de0*/  @!P0 BRA `(.L_x_5) ;  /* 0xfffffffc00f08947 */ /* 0x000fea000383ffff */
[----:B------:R-:W-:Y:S01]  /*0df0*/  ULDC.64 UR4, c[0x0][0x598] ;  /* 0x0001660000047ab9 */ /* 0x000fe20000000a00 */
[----:B------:R-:W-:Y:S01]  /*0e00*/  ULDC.64 UR36, c[0x0][0x208] ;  /* 0x0000820000247ab9 */ /* 0x000fe20000000a00 */
[----:B------:R-:W-:-:S04]  /*0e10*/  ISETP.NE.U32.AND P0, PT, RZ, UR4, PT ;  /* 0x00000004ff007c0c */ /* 0x000fc8000bf05070 */
[----:B------:R-:W-:-:S13]  /*0e20*/  ISETP.NE.AND.EX P0, PT, RZ, UR5, PT, P0 ;  /* 0x00000005ff007c0c */ /* 0x000fda000bf05300 */
[----:B------:R-:W-:Y:S05]  /*0e30*/  @!P0 BRA `(.L_x_8) ;  /* 0x00000000001c8947 */ /* 0x000fea0003800000 */
[----:B------:R-:W0:Y:S02]  /*0e40*/  LDC.64 R4, c[0x0][0x598] ;  /* 0x00016600ff047b82 */ /* 0x000e240000000a00 */
[----:B0-----:R-:W2:Y:S02]  /*0e50*/  LDG.E.64 R4, desc[UR36][R4.64] ;  /* 0x0000002404047981 */ /* 0x001ea4000c1e1b00 */
[----:B--2---:R-:W-:-:S04]  /*0e60*/  ISETP.NE.U32.AND P0, PT, R4, RZ, PT ;  /* 0x000000ff0400720c */ /* 0x004fc80003f05070 */
[----:B------:R-:W-:-:S13]  /*0e70*/  ISETP.NE.AND.EX P0, PT, R5, RZ, PT, P0 ;  /* 0x000000ff0500720c */ /* 0x000fda0003f05300 */
[----:B------:R-:W-:Y:S05]  /*0e80*/  @!P0 BRA `(.L_x_8) ;  /* 0x0000000000088947 */ /* 0x000fea0003800000 */
[----:B------:R0:W5:Y:S01]  /*0e90*/  LD.E R154, desc[UR36][R4.64] ;  /* 0x00000024049a7980 */ /* 0x000162000c101900 */
[----:B------:R-:W-:Y:S05]  /*0ea0*/  BRA `(.L_x_9) ;  /* 0x0000000000247947 */ /* 0x000fea0003800000 */
.L_x_8:
[----:B------:R-:W-:Y:S02]  /*0eb0*/  ULDC.64 UR4, c[0x0][0x588] ;  /* 0x0001620000047ab9 */ /* 0x000fe40000000a00 */
[----:B------:R-:W-:-:S04]  /*0ec0*/  ISETP.NE.U32.AND P0, PT, RZ, UR4, PT ;  /* 0x00000004ff007c0c */ /* 0x000fc8000bf05070 */
[----:B------:R-:W-:-:S13]  /*0ed0*/  ISETP.NE.AND.EX P0, PT, RZ, UR5, PT, P0 ;  /* 0x00000005ff007c0c */ /* 0x000fda000bf05300 */
[----:B------:R-:W-:Y:S05]  /*0ee0*/  @!P0 BRA `(.L_x_10) ;  /* 0x00000000000c8947 */ /* 0x000fea0003800000 */
[----:B------:R-:W0:Y:S02]  /*0ef0*/  LDC.64 R154, c[0x0][0x588] ;  /* 0x00016200ff9a7b82 */ /* 0x000e240000000a00 */
[----:B0-----:R1:W5:Y:S01]  /*0f00*/  LDG.E R154, desc[UR36][R154.64] ;  /* 0x000000249a9a7981 */ /* 0x001362000c1e1900 */
[----:B------:R-:W-:Y:S05]  /*0f10*/  BRA `(.L_x_9) ;  /* 0x0000000000087947 */ /* 0x000fea0003800000 */
.L_x_10:
[----:B------:R-:W-:Y:S02]  /*0f20*/  ULDC UR4, c[0x0][0x580] ;  /* 0x0001600000047ab9 */ /* 0x000fe40000000800 */
[----:B------:R-:W-:-:S07]  /*0f30*/  IMAD.U32 R154, RZ, RZ, UR4 ;  /* 0x00000004ff9a7e24 */ /* 0x000fce000f8e00ff */
.L_x_9:
[----:B------:R-:W-:Y:S02]  /*0f40*/  ULDC.64 UR4, c[0x0][0x5a0] ;  /* 0x0001680000047ab9 */ /* 0x000fe40000000a00 */
[----:B------:R-:W-:-:S04]  /*0f50*/  ISETP.NE.U32.AND P0, PT, RZ, UR4, PT ;  /* 0x00000004ff007c0c */ /* 0x000fc8000bf05070 */
[----:B------:R-:W-:-:S13]  /*0f60*/  ISETP.NE.AND.EX P0, PT, RZ, UR5, PT, P0 ;  /* 0x00000005ff007c0c */ /* 0x000fda000bf05300 */
[----:B------:R-:W-:Y:S05]  /*0f70*/  @!P0 BRA `(.L_x_11) ;  /* 0x00000000001c8947 */ /* 0x000fea0003800000 */
[----:B0-----:R-:W0:Y:S02]  /*0f80*/  LDC.64 R4, c[0x0][0x5a0] ;  /* 0x00016800ff047b82 */ /* 0x001e240000000a00 */
[----:B0-----:R-:W2:Y:S02]  /*0f90*/  LDG.E.64 R4, desc[UR36][R4.64] ;  /* 0x0000002404047981 */ /* 0x001ea4000c1e1b00 */
[----:B--2---:R-:W-:-:S04]  /*0fa0*/  ISETP.NE.U32.AND P0, PT, R4, RZ, PT ;  /* 0x000000ff0400720c */ /* 0x004fc80003f05070 */
[----:B------:R-:W-:-:S13]  /*0fb0*/  ISETP.NE.AND.EX P0, PT, R5, RZ, PT, P0 ;  /* 0x000000ff0500720c */ /* 0x000fda0003f05300 */
[----:B------:R-:W-:Y:S05]  /*0fc0*/  @!P0 BRA `(.L_x_11) ;  /* 0x0000000000088947 */ /* 0x000fea0003800000 */
[----:B-1----:R0:W5:Y:S01]  /*0fd0*/  LD.E R155, desc[UR36][R4.64] ;  /* 0x00000024049b7980 */ /* 0x002162000c101900 */
[----:B------:R-:W-:Y:S05]  /*0fe0*/  BRA `(.L_x_12) ;  /* 0x0000000000247947 */ /* 0x000fea0003800000 */
.L_x_11:
[----:B------:R-:W-:Y:S02]  /*0ff0*/  ULDC.64 UR4, c[0x0][0x590] ;  /* 0x0001640000047ab9 */ /* 0x000fe40000000a00 */
[----:B------:R-:W-:-:S04]  /*1000*/  ISETP.NE.U32.AND P0, PT, RZ, UR4, PT ;  /* 0x00000004ff007c0c */ /* 0x000fc8000bf05070 */
[----:B------:R-:W-:-:S13]  /*1010*/  ISETP.NE.AND.EX P0, PT, RZ, UR5, PT, P0 ;  /* 0x00000005ff007c0c */ /* 0x000fda000bf05300 */
[----:B------:R-:W-:Y:S05]  /*1020*/  @!P0 BRA `(.L_x_13) ;  /* 0x00000000000c8947 */ /* 0x000fea0003800000 */
[----:B0-----:R-:W1:Y:S02]  /*1030*/  LDC.64 R4, c[0x0][0x590] ;  /* 0x00016400ff047b82 */ /* 0x001e640000000a00 */
[----:B-1----:R1:W5:Y:S01]  /*1040*/  LDG.E R155, desc[UR36][R4.64] ;  /* 0x00000024049b7981 */ /* 0x002362000c1e1900 */
[----:B------:R-:W-:Y:S05]  /*1050*/  BRA `(.L_x_12) ;  /* 0x0000000000087947 */ /* 0x000fea0003800000 */
.L_x_13:
[----:B------:R-:W-:Y:S02]  /*1060*/  ULDC UR4, c[0x0][0x584] ;  /* 0x0001610000047ab9 */ /* 0x000fe40000000800 */
[----:B-1----:R-:W-:-:S07]  /*1070*/  IMAD.U32 R155, RZ, RZ, UR4 ;  /* 0x00000004ff9b7e24 */ /* 0x002fce000f8e00ff */
.L_x_12:
[----:B------:R-:W-:-:S13]  /*1080*/  LOP3.LUT P0, RZ, R0, 0xff, RZ, 0xc0, !PT ;  /* 0x000000ff00ff7812 */ /* 0x000fda000780c0ff */
[----:B------:R-:W-:Y:S05]  /*1090*/  @!P0 EXIT ;  /* 0x000000000000894d */ /* 0x000fea0003800000 */
[----:B------:R-:W-:Y:S01]  /*10a0*/  ULDC UR4, c[0x0][0x28c] ;  /* 0x0000a30000047ab9 */ /* 0x000fe20000000800 */
[----:B------:R-:W-:Y:S01]  /*10b0*/  LOP3.LUT R158, R19, 0x1, RZ, 0xfc, !PT ;  /* 0x00000001139e7812 */ /* 0x000fe200078efcff */
[----:B------:R-:W-:Y:S01]  /*10c0*/  UIADD3 UR4, UR4, 0xf, URZ ;  /* 0x0000000f04047890 */ /* 0x000fe2000fffe03f */
[----:B------:R-:W-:Y:S01]  /*10d0*/  UMOV UR38, URZ ;  /* 0x0000003f00267c82 */ /* 0x000fe20008000000 */
[----:B------:R-:W-:Y:S02]  /*10e0*/  UMOV UR39, URZ ;  /* 0x0000003f00277c82 */ /* 0x000fe40008000000 */
[----:B------:R-:W-:-:S04]  /*10f0*/  USHF.R.S32.HI UR5, URZ, 0x1f, UR4 ;  /* 0x0000001f3f057899 */ /* 0x000fc80008011404 */
[----:B------:R-:W-:-:S04]  /*1100*/  ULEA.HI UR5, UR5, UR4, URZ, 0x4 ;  /* 0x0000000405057291 */ /* 0x000fc8000f8f203f */
[----:B------:R-:W-:-:S12]  /*1110*/  USHF.R.S32.HI UR40, URZ, 0x4, UR5 ;  /* 0x000000043f287899 */ /* 0x000fd80008011405 */
.L_x_287:
[----:B------:R-:W-:Y:S01]  /*1120*/  LOP3.LUT R0, R18, 0x80, RZ, 0xc0, !PT ;  /* 0x0000008012007812 */ /* 0x000fe200078ec0ff */
[----:B--2---:R-:W2:Y:S01]  /*1130*/  S2UR UR7, SR_CgaCtaId ;  /* 0x00000000000779c3 */ /* 0x004ea20000008800 */
[----:B------:R-:W-:Y:S02]  /*1140*/  UMOV UR6, 0x400 ;  /* 0x0000040000067882 */ /* 0x000fe40000000000 */
[----:B------:R-:W-:-:S06]  /*1150*/  SHF.R.U32.HI R0, RZ, 0x7, R0 ;  /* 0x00000007ff007819 */ /* 0x000fcc0000011600 */
[----:B---3--:R-:W3:Y:S01]  /*1160*/  SHFL.IDX PT, R0, R0, RZ, 0x1f ;  /* 0x00001fff00007589 */ /* 0x008ee200000e0000 */
[----:B--2---:R-:W-:Y:S01]  /*1170*/  ULEA UR42, UR7, UR6, 0x18 ;  /* 0x00000006072a7291 */ /* 0x004fe2000f8ec03f */
[----:B---3--:R-:W-:-:S13]  /*1180*/  R2UR UR4, R0 ;  /* 0x00000000000472ca */ /* 0x008fda00000e0000 */
[----:B------:R-:W-:-:S04]  /*1190*/  ULEA.HI UR5, UR4, UR4, URZ, 0x1 ;  /* 0x0000000404057291 */ /* 0x000fc8000f8f083f */
[----:B------:R-:W-:-:S04]  /*11a0*/  ULOP3.LUT UR5, UR5, 0x1ffffe, URZ, 0xc0, !UPT ;  /* 0x001ffffe05057892 */ /* 0x000fc8000f8ec03f */
[----:B------:R-:W-:-:S03]  /*11b0*/  UIADD3 UR5, UR4, -UR5, URZ ;  /* 0x8000000504057290 */ /* 0x000fc6000fffe03f */
[----:B------:R-:W-:Y:S01]  /*11c0*/  ULDC UR4, c[0x0][0x28c] ;  /* 0x0000a30000047ab9 */ /* 0x000fe20000000800 */
[----:B------:R-:W-:Y:S01]  /*11d0*/  ULEA UR5, UR5, UR42, 0xb ;  /* 0x0000002a05057291 */ /* 0x000fe2000f8e583f */
[----:B------:R-:W-:-:S03]  /*11e0*/  ISETP.LT.AND P0, PT, RZ, UR4, PT ;  /* 0x00000004ff007c0c */ /* 0x000fc6000bf01270 */
[----:B------:R-:W-:-:S04]  /*11f0*/  UIADD3 UR5, UR5, 0x200, URZ ;  /* 0x0000020005057890 */ /* 0x000fc8000fffe03f */
[----:B------:R-:W-:-:S04]  /*1200*/  USHF.R.U32.HI UR5, URZ, 0x4, UR5 ;  /* 0x000000043f057899 */ /* 0x000fc80008011605 */
[----:B------:R-:W-:Y:S02]  /*1210*/  ULOP3.LUT UR41, UR5, 0x3fff, URZ, 0xc0, !UPT ;  /* 0x00003fff05297892 */ /* 0x000fe4000f8ec03f */
[----:B-1----:R-:W-:Y:S10]  /*1220*/  @P0 BRA `(.L_x_14) ;  /* 0x0000000000400947 */ /* 0x002ff40003800000 */
[----:B------:R-:W-:Y:S01]  /*1230*/  MOV R0, 0x0 ;  /* 0x0000000000007802 */ /* 0x000fe20000000f00 */
[----:B------:R-:W-:Y:S01]  /*1240*/  ULDC.64 UR4, c[0x4][0x68] ;  /* 0x01001a0000047ab9 */ /* 0x000fe20000000a00 */
[----:B------:R-:W-:Y:S01]  /*1250*/  ULDC.64 UR6, c[0x4][0x8] ;  /* 0x0100020000067ab9 */ /* 0x000fe20000000a00 */
[----:B01----:R-:W-:Y:S01]  /*1260*/  IMAD.U32 R4, RZ, RZ, UR4 ;  /* 0x00000004ff047e24 */ /* 0x003fe2000f8e00ff */
[----:B------:R0:W1:Y:S01]  /*1270*/  LDC.64 R14, c[0x4][R0] ;  /* 0x01000000000e7b82 */ /* 0x0000620000000a00 */
[----:B------:R-:W-:Y:S01]  /*1280*/  IMAD.U32 R5, RZ, RZ, UR5 ;  /* 0x00000005ff057e24 */ /* 0x000fe2000f8e00ff */
[----:B------:R-:W-:Y:S01]  /*1290*/  ULDC.64 UR4, c[0x4][0x70] ;  /* 0x01001c0000047ab9 */ /* 0x000fe20000000a00 */
[----:B------:R-:W-:Y:S02]  /*12a0*/  IMAD.U32 R10, RZ, RZ, UR6 ;  /* 0x00000006ff0a7e24 */ /* 0x000fe4000f8e00ff */
[----:B------:R-:W-:Y:S02]  /*12b0*/  IMAD.U32 R6, RZ, RZ, UR4 ;  /* 0x00000004ff067e24 */ /* 0x000fe4000f8e00ff */
[----:B------:R-:W-:-:S02]  /*12c0*/  IMAD.U32 R7, RZ, RZ, UR5 ;  /* 0x00000005ff077e24 */ /* 0x000fc4000f8e00ff */
[----:B------:R-:W-:Y:S02]  /*12d0*/  IMAD.U32 R11, RZ, RZ, UR7 ;  /* 0x00000007ff0b7e24 */ /* 0x000fe4000f8e00ff */
[----:B------:R-:W-:Y:S02]  /*12e0*/  IMAD.MOV.U32 R8, RZ, RZ, 0x1e1 ;  /* 0x000001e1ff087424 */ /* 0x000fe400078e00ff */
[----:B------:R-:W-:Y:S02]  /*12f0*/  IMAD.MOV.U32 R12, RZ, RZ, 0x1 ;  /* 0x00000001ff0c7424 */ /* 0x000fe400078e00ff */
[----:B0-----:R-:W-:-:S07]  /*1300*/  IMAD.MOV.U32 R13, RZ, RZ, RZ ;  /* 0x000000ffff0d7224 */ /* 0x001fce00078e00ff */
[----:B------:R-:W-:-:S07]  /*1310*/  LEPC R20, `(.L_x_14) ;  /* 0x000000001014794e */ /* 0x000fce0000000000 */
[----:B-1---5:R-:W-:Y:S05]  /*1320*/  CALL.ABS.NOINC R14 ;  /* 0x000000000e007343 */ /* 0x022fea0003c00000 */
.L_x_14:
[----:B------:R-:W-:-:S13]  /*1330*/  ISETP.NE.AND P0, PT, R158, 0x3, PT ;  /* 0x000000039e00780c */ /* 0x000fda0003f05270 */
[----:B------:R-:W-:Y:S05]  /*1340*/  @!P0 BRA `(.L_x_15) ;  /* 0x0000000000048947 */ /* 0x000fea0003800000 */
[----:B------:R-:W-:Y:S01]  /*1350*/  BPT.TRAP 0x1 ;  /* 0x000000040000795c */ /* 0x000fe20000300000 */
.L_x_15:
[----:B------:R-:W-:Y:S02]  /*1360*/  IMAD.U32 R3, RZ, RZ, UR39 ;  /* 0x00000027ff037e24 */ /* 0x000fe4000f8e00ff */
[----:B------:R-:W-:-:S03]  /*1370*/  IMAD.U32 R0, RZ, RZ, UR38 ;  /* 0x00000026ff007e24 */ /* 0x000fc6000f8e00ff */
[----:B------:R-:W-:Y:S02]  /*1380*/  LEA R3, R3, UR42, 0x3 ;  /* 0x0000002a03037c11 */ /* 0x000fe4000f8e18ff */
[----:B------:R-:W-:-:S04]  /*1390*/  SHF.L.U32 R0, R0, 0x1f, RZ ;  /* 0x0000001f00007819 */ /* 0x000fc800000006ff */
[----:B------:R2:W3:Y:S01]  /*13a0*/  SYNCS.PHASECHK.TRANS64.TRYWAIT P1, [R3+URZ], R0 ;  /* 0x00000000030075a7 */ /* 0x0004e2000802017f */
[----:B------:R-:W-:Y:S05]  /*13b0*/  @!P0 BRA `(.L_x_16) ;  /* 0x0000000000048947 */ /* 0x000fea0003800000 */
[----:B------:R-:W-:Y:S01]  /*13c0*/  BPT.TRAP 0x1 ;  /* 0x000000040000795c */ /* 0x000fe20000300000 */
.L_x_16:
[----:B---3--:R-:W-:Y:S05]  /*13d0*/  @P1 BRA `(.L_x_17) ;  /* 0x0000000000081947 */ /* 0x008fea0003800000 */
[----:B------:R-:W3:Y:S02]  /*13e0*/  SYNCS.PHASECHK.TRANS64.TRYWAIT P1, [R3+URZ], R0 ;  /* 0x00000000030075a7 */ /* 0x000ee4000802017f */
[----:B---3--:R-:W-:Y:S05]  /*13f0*/  @!P1 BRA `(.L_x_18) ;  /* 0x000000a800109947 */ /* 0x008fea0003800000 */
.L_x_17:
[----:B------:R-:W-:-:S04]  /*1400*/  UISETP.LT.AND UP0, UPT, UR40, 0x1, UPT ;  /* 0x000000012800788c */ /* 0x000fc8000bf01270 */
[----:B------:R-:W-:-:S06]  /*1410*/  USEL UR4, UR40, 0x1, UP0 ;  /* 0x0000000128047887 */ /* 0x000fcc0008000000 */
[----:B--23--:R-:W-:Y:S01]  /*1420*/  IMAD.U32 R0, RZ, RZ, UR4 ;  /* 0x00000004ff007e24 */ /* 0x00cfe2000f8e00ff */
[----:B------:R-:W-:Y:S05]  /*1430*/  WARPSYNC.ALL ;  /* 0x0000000000007948 */ /* 0x000fea0003800000 */
[----:B------:R-:W-:-:S04]  /*1440*/  IADD3 R0, -R0, UR40, RZ ;  /* 0x0000002800007c10 */ /* 0x000fc8000fffe1ff */
[----:B------:R-:W-:Y:S01]  /*1450*/  ISETP.GE.AND P1, PT, R0, 0x1, PT ;  /* 0x000000010000780c */ /* 0x000fe20003f26270 */
[----:B------:R-:W-:Y:S01]  /*1460*/  UIADD3 UR4, UR42, 0x12200, URZ ;  /* 0x000122002a047890 */ /* 0x000fe2000fffe03f */
[----:B------:R-:W-:Y:S01]  /*1470*/  WARPGROUP.ARRIVE ;  /* 0x00000000000079c5 */ /* 0x000fe20000000000 */
[----:B------:R-:W-:Y:S02]  /*1480*/  ULOP3.LUT UR41, UR41, 0x10000, URZ, 0xfc, !UPT ;  /* 0x0001000029297892 */ /* 0x000fe4000f8efc3f */
[----:B------:R-:W-:Y:S01]  /*1490*/  USHF.R.U32.HI UR4, URZ, 0x4, UR4 ;  /* 0x000000043f047899 */ /* 0x000fe20008011604 */
[----:B------:R-:W-:Y:S01]  /*14a0*/  UMOV UR5, 0xc0000010 ;  /* 0xc000001000057882 */ /* 0x000fe20000000000 */
[----:B------:R-:W-:Y:S02]  /*14b0*/  UMOV UR7, 0xc0000010 ;  /* 0xc000001000077882 */ /* 0x000fe40000000000 */
[----:B------:R-:W-:-:S04]  /*14c0*/  ULOP3.LUT UR4, UR4, 0x3fff, URZ, 0xc0, !UPT ;  /* 0x00003fff04047892 */ /* 0x000fc8000f8ec03f */
[----:B------:R-:W-:Y:S02]  /*14d0*/  ULOP3.LUT UR10, UR4, 0x10000, URZ, 0xfc, !UPT ;  /* 0x00010000040a7892 */ /* 0x000fe4000f8efc3f */
[----:B------:R-:W-:Y:S02]  /*14e0*/  ULEA UR4, UR39, UR41, 0x8 ;  /* 0x0000002927047291 */ /* 0x000fe4000f8e403f */
[----:B------:R-:W-:-:S09]  /*14f0*/  ULEA UR6, UR39, UR10, 0x9 ;  /* 0x0000000a27067291 */ /* 0x000fd2000f8e483f */
[----:B------:R-:W-:Y:S03]  /*1500*/  HGMMA.64x256x16.F32 R24, gdesc[UR4], RZ, !UPT, gsb0 ;  /* 0x03e00000041879f0 */ /* 0x000fe6000c0008ff */
[----:B------:R-:W-:Y:S02]  /*1510*/  WARPGROUP.DEPBAR.LE gsb0, 0x0 ;  /* 0x00008000000079c5 */ /* 0x000fe40000010000 */
[----:B------:R-:W-:Y:S05]  /*1520*/  @!P1 BRA `(.L_x_19) ;  /* 0x0000000000bc9947 */ /* 0x000fea0003800000 */
[----:B------:R-:W-:Y:S02]  /*1530*/  UIADD3 UR4, UR39, 0x1, URZ ;  /* 0x0000000127047890 */ /* 0x000fe4000fffe03f */
[----:B------:R-:W-:Y:S02]  /*1540*/  UMOV UR9, UR39 ;  /* 0x0000002700097c82 */ /* 0x000fe40008000000 */
[----:B------:R-:W-:-:S04]  /*1550*/  UISETP.NE.AND UP0, UPT, UR4, 0x12, UPT ;  /* 0x000000120400788c */ /* 0x000fc8000bf05270 */
[----:B------:R-:W-:Y:S02]  /*1560*/  USEL UR5, URZ, 0x1, UP0 ;  /* 0x000000013f057887 */ /* 0x000fe40008000000 */
[----:B------:R-:W-:Y:S02]  /*1570*/  USEL UR8, UR4, URZ, UP0 ;  /* 0x0000003f04087287 */ /* 0x000fe40008000000 */
[----:B------:R-:W-:-:S06]  /*1580*/  ULOP3.LUT UR5, UR38, UR5, URZ, 0x3c, !UPT ;  /* 0x0000000526057292 */ /* 0x000fcc000f8e3c3f */
[----:B01----:R-:W-:-:S07]  /*1590*/  IMAD.U32 R5, RZ, RZ, UR5 ;  /* 0x00000005ff057e24 */ /* 0x003fce000f8e00ff */
.L_x_26:
[----:B01----:R-:W-:Y:S05]  /*15a0*/  @!P0 BRA `(.L_x_20) ;  /* 0x0000000000048947 */ /* 0x003fea0003800000 */
[----:B------:R-:W-:Y:S01]  /*15b0*/  BPT.TRAP 0x1 ;  /* 0x000000040000795c */ /* 0x000fe20000300000 */
.L_x_20:
[----:B------:R-:W0:Y:S01]  /*15c0*/  S2UR UR5, SR_CgaCtaId ;  /* 0x00000000000579c3 */ /* 0x000e220000008800 */
[----:B------:R-:W-:Y:S01]  /*15d0*/  UMOV UR4, 0x400 ;  /* 0x0000040000047882 */ /* 0x000fe20000000000 */
[----:B------:R-:W-:Y:S01]  /*15e0*/  SHF.L.U32 R3, R5, 0x1f, RZ ;  /* 0x0000001f05037819 */ /* 0x000fe200000006ff */
[----:B0-----:R-:W-:-:S04]  /*15f0*/  ULEA UR11, UR5, UR4, 0x18 ;  /* 0x00000004050b7291 */ /* 0x001fc8000f8ec03f */
[----:B------:R-:W-:-:S09]  /*1600*/  ULEA UR4, UR8, UR11, 0x3 ;  /* 0x0000000b08047291 */ /* 0x000fd2000f8e183f */
[----:B------:R0:W1:Y:S01]  /*1610*/  SYNCS.PHASECHK.TRANS64.TRYWAIT P1, [UR4], R3 ;  /* 0x00000003ff0075a7 */ /* 0x0000620008020144 */
[----:B------:R-:W-:Y:S05]  /*1620*/  @!P0 BRA `(.L_x_21) ;  /* 0x0000000000048947 */ /* 0x000fea0003800000 */
[----:B------:R-:W-:Y:S01]  /*1630*/  BPT.TRAP 0x1 ;  /* 0x000000040000795c */ /* 0x000fe20000300000 */
.L_x_21:
[----:B-1----:R-:W-:Y:S05]  /*1640*/  @P1 BRA `(.L_x_22) ;  /* 0x0000000000081947 */ /* 0x002fea0003800000 */
[----:B------:R-:W1:Y:S02]  /*1650*/  SYNCS.PHASECHK.TRANS64.TRYWAIT P1, [UR4], R3 ;  /* 0x00000003ff0075a7 */ /* 0x000e640008020144 */
[----:B-1----:R-:W-:Y:S05]  /*1660*/  @!P1 BRA `(.L_x_23) ;  /* 0x000000a400889947 */ /* 0x002fea0003800000 */
.L_x_22:
[----:B------:R-:W-:Y:S01]  /*1670*/  ULEA UR4, UR8, UR41, 0x8 ;  /* 0x0000002908047291 */ /* 0x000fe2000f8e403f */
[----:B------:R-:W-:Y:S01]  /*1680*/  WARPGROUP.ARRIVE ;  /* 0x00000000000079c5 */ /* 0x000fe20000000000 */
[----:B------:R-:W-:Y:S01]  /*1690*/  ULEA UR6, UR8, UR10, 0x9 ;  /* 0x0000000a08067291 */ /* 0x000fe2000f8e483f */
[----:B------:R-:W-:Y:S01]  /*16a0*/  UMOV UR5, 0xc0000010 ;  /* 0xc000001000057882 */ /* 0x000fe20000000000 */
[----:B------:R-:W-:-:S07]  /*16b0*/  UMOV UR7, 0xc0000010 ;  /* 0xc000001000077882 */ /* 0x000fce0000000000 */
[----:B------:R-:W-:Y:S03]  /*16c0*/  HGMMA.64x256x16.F32 R24, gdesc[UR4], R24, gsb0 ;  /* 0x03e00000041879f0 */ /* 0x000fe60008000818 */
[----:B------:R-:W-:Y:S02]  /*16d0*/  WARPGROUP.DEPBAR.LE gsb0, 0x0 ;  /* 0x00008000000079c5 */ /* 0x000fe40000010000 */
[----:B------:R-:W-:Y:S05]  /*16e0*/  @!P0 BRA `(.L_x_24) ;  /* 0x0000000000048947 */ /* 0x000fea0003800000 */
[----:B------:R-:W-:Y:S01]  /*16f0*/  BPT.TRAP 0x1 ;  /* 0x000000040000795c */ /* 0x000fe20000300000 */
.L_x_24:
[----:B------:R-:W-:Y:S01]  /*1700*/  ULEA UR4, UR9, UR11, 0x3 ;  /* 0x0000000b09047291 */ /* 0x000fe2000f8e183f */
[----:B------:R-:W-:-:S03]  /*1710*/  ISETP.GT.U32.AND P1, PT, R19, 0x1, PT ;  /* 0x000000011300780c */ /* 0x000fc60003f24070 */
[----:B------:R-:W-:-:S04]  /*1720*/  UIADD3 UR4, UR4, 0x90, URZ ;  /* 0x0000009004047890 */ /* 0x000fc8000fffe03f */
[----:B------:R-:W-:-:S09]  /*1730*/  UPRMT UR4, URZ, 0x654, UR4 ;  /* 0x000006543f047896 */ /* 0x000fd20008000004 */
[----:B------:R-:W-:Y:S01]  /*1740*/  SYNCS.ARRIVE.TRANS64.RED.A1T0 RZ, [UR4], RZ ;  /* 0x000000ffffff79a7 */ /* 0x000fe20008100404 */
[----:B------:R-:W-:Y:S05]  /*1750*/  @P1 BRA `(.L_x_25) ;  /* 0x0000000000041947 */ /* 0x000fea0003800000 */
[----:B------:R-:W-:Y:S01]  /*1760*/  BPT.TRAP 0x1 ;  /* 0x000000040000795c */ /* 0x000fe20000300000 */
.L_x_25:
[----:B------:R-:W-:Y:S01]  /*1770*/  UIADD3 UR8, UR8, 0x1, URZ ;  /* 0x0000000108087890 */ /* 0x000fe2000fffe03f */
[C---:B------:R-:W-:Y:S01]  /*1780*/  ISETP.GT.AND P1, PT, R0.reuse, 0x1, PT ;  /* 0x000000010000780c */ /* 0x040fe20003f24270 */
[----:B------:R-:W-:Y:S01]  /*1790*/  UIADD3 UR9, UR9, 0x1, URZ ;  /* 0x0000000109097890 */ /* 0x000fe2000fffe03f */
[----:B------:R-:W-:Y:S01]  /*17a0*/  VIADD R0, R0, 0xffffffff ;  /* 0xffffffff00007836 */ /* 0x000fe20000000000 */
[----:B------:R-:W-:Y:S02]  /*17b0*/  UISETP.NE.AND UP0, UPT, UR8, 0x12, UPT ;  /* 0x000000120800788c */ /* 0x000fe4000bf05270 */
[----:B------:R-:W-:Y:S02]  /*17c0*/  UISETP.NE.AND UP1, UPT, UR9, 0x12, UPT ;  /* 0x000000120900788c */ /* 0x000fe4000bf25270 */
[----:B------:R-:W-:Y:S02]  /*17d0*/  USEL UR4, URZ, 0x1, UP0 ;  /* 0x000000013f047887 */ /* 0x000fe40008000000 */
[----:B------:R-:W-:-:S02]  /*17e0*/  USEL UR8, UR8, URZ, UP0 ;  /* 0x0000003f08087287 */ /* 0x000fc40008000000 */
[----:B------:R-:W-:Y:S02]  /*17f0*/  USEL UR9, UR9, URZ, UP1 ;  /* 0x0000003f09097287 */ /* 0x000fe40008800000 */
[----:B------:R-:W-:Y:S01]  /*1800*/  LOP3.LUT R5, R5, UR4, RZ, 0x3c, !PT ;  /* 0x0000000405057c12 */ /* 0x000fe2000f8e3cff */
[----:B------:R-:W-:Y:S09]  /*1810*/  @P1 BRA `(.L_x_26) ;  /* 0xfffffffc00601947 */ /* 0x000ff2000383ffff */
.L_x_19:
[----:B------:R-:W2:Y:S02]  /*1820*/  LDC R0, c[0x0][0x28c] ;  /* 0x0000a300ff007b82 */ /* 0x000ea40000000800 */
[----:B--2---:R-:W-:-:S13]  /*1830*/  ISETP.GE.AND P1, PT, R0, 0x1, PT ;  /* 0x000000010000780c */ /* 0x004fda0003f26270 */
[----:B------:R-:W-:Y:S05]  /*1840*/  @!P1 BRA `(.L_x_27) ;  /* 0x0000000000489947 */ /* 0x000fea0003800000 */
[----:B------:R-:W-:Y:S05]  /*1850*/  @!P0 BRA `(.L_x_28) ;  /* 0x0000000000048947 */ /* 0x000fea0003800000 */
[----:B------:R-:W-:Y:S01]  /*1860*/  BPT.TRAP 0x1 ;  /* 0x000000040000795c */ /* 0x000fe20000300000 */
.L_x_28:
[----:B------:R-:W2:Y:S01]  /*1870*/  S2UR UR7, SR_CgaCtaId ;  /* 0x00000000000779c3 */ /* 0x000ea20000008800 */
[----:B------:R-:W-:Y:S01]  /*1880*/  UISETP.LT.AND UP0, UPT, UR40, 0x1, UPT ;  /* 0x000000012800788c */ /* 0x000fe2000bf01270 */
[----:B------:R-:W-:-:S03]  /*1890*/  ISETP.GT.U32.AND P0, PT, R19, 0x1, PT ;  /* 0x000000011300780c */ /* 0x000fc60003f04070 */
[----:B------:R-:W-:-:S04]  /*18a0*/  USEL UR6, UR40, 0x1, UP0 ;  /* 0x0000000128067887 */ /* 0x000fc80008000000 */
[----:B------:R-:W-:-:S04]  /*18b0*/  UIADD3 UR6, UR39, UR40, -UR6 ;  /* 0x0000002827067290 */ /* 0x000fc8000fffe806 */
[----:B------:R-:W-:-:S04]  /*18c0*/  UIMAD.WIDE.U32 UR4, UR6, 0x38e38e39, URZ ;  /* 0x38e38e39060478a5 */ /* 0x000fc8000f8e003f */
[----:B------:R-:W-:-:S03]  /*18d0*/  USHF.R.U32.HI UR4, URZ, 0x2, UR5 ;  /* 0x000000023f047899 */ /* 0x000fc60008011605 */
[----:B------:R-:W-:Y:S01]  /*18e0*/  UMOV UR5, 0x400 ;  /* 0x0000040000057882 */ /* 0x000fe20000000000 */
[----:B------:R-:W-:Y:S02]  /*18f0*/  UIMAD UR6, UR4, -0x12, UR6 ;  /* 0xffffffee040678a4 */ /* 0x000fe4000f8e0206 */
[----:B--2---:R-:W-:-:S04]  /*1900*/  ULEA UR5, UR7, UR5, 0x18 ;  /* 0x0000000507057291 */ /* 0x004fc8000f8ec03f */
[----:B------:R-:W-:-:S04]  /*1910*/  ULEA UR6, UR6, UR5, 0x3 ;  /* 0x0000000506067291 */ /* 0x000fc8000f8e183f */
[----:B------:R-:W-:-:S04]  /*1920*/  UIADD3 UR6, UR6, 0x90, URZ ;  /* 0x0000009006067890 */ /* 0x000fc8000fffe03f */
[----:B------:R-:W-:-:S09]  /*1930*/  UPRMT UR6, URZ, 0x654, UR6 ;  /* 0x000006543f067896 */ /* 0x000fd20008000006 */
[----:B------:R-:W-:Y:S01]  /*1940*/  SYNCS.ARRIVE.TRANS64.RED.A1T0 RZ, [UR6], RZ ;  /* 0x000000ffffff79a7 */ /* 0x000fe20008100406 */
[----:B------:R-:W-:Y:S05]  /*1950*/  @P0 BRA `(.L_x_27) ;  /* 0x0000000000040947 */ /* 0x000fea0003800000 */
[----:B------:R-:W-:Y:S01]  /*1960*/  BPT.TRAP 0x1 ;  /* 0x000000040000795c */ /* 0x000fe20000300000 */
.L_x_27:
[----:B------:R-:W2:Y:S01]  /*1970*/  LDC R7, c[0x0][0x288] ;  /* 0x0000a200ff077b82 */ /* 0x000ea20000000800 */
[----:B01----:R-:W-:Y:S01]  /*1980*/  SHF.R.U32.HI R3, RZ, 0x2, R18 ;  /* 0x00000002ff037819 */ /* 0x003fe20000011612 */
[----:B------:R-:W-:Y:S01]  /*1990*/  UIADD3 UR39, UR40, UR39, URZ ;  /* 0x0000002728277290 */ /* 0x000fe2000fffe03f */
[C---:B------:R-:W-:Y:S01]  /*19a0*/  LOP3.LUT R4, R18.reuse, 0x60, RZ, 0xc0, !PT ;  /* 0x0000006012047812 */ /* 0x040fe200078ec0ff */
[----:B------:R-:W-:Y:S01]  /*19b0*/  ULDC UR7, c[0x0][0x284] ;  /* 0x0000a10000077ab9 */ /* 0x000fe20000000800 */
[----:B------:R-:W-:Y:S01]  /*19c0*/  LOP3.LUT R3, R3, 0x7, RZ, 0xc0, !PT ;  /* 0x0000000703037812 */ /* 0x000fe200078ec0ff */
[----:B------:R-:W-:Y:S01]  /*19d0*/  UISETP.GT.U32.AND UP0, UPT, UR39, 0x11, UPT ;  /* 0x000000112700788c */ /* 0x000fe2000bf04070 */
[----:B------:R-:W-:Y:S01]  /*19e0*/  SHF.R.U32.HI R10, RZ, 0x1, R4 ;  /* 0x00000001ff0a7819 */ /* 0x000fe20000011604 */
[----:B------:R-:W-:Y:S01]  /*19f0*/  IMAD.SHL.U32 R4, R18, 0x2, RZ ;  /* 0x0000000212047824 */ /* 0x000fe200078e00ff */
[----:B------:R-:W-:Y:S01]  /*1a00*/  LOP3.LUT R0, R22, 0x1, RZ, 0xc0, !PT ;  /* 0x0000000116007812 */ /* 0x000fe200078ec0ff */
[----:B------:R-:W-:Y:S01]  /*1a10*/  UISETP.LT.U32.AND UP0, UPT, UR40, 0x12, UP0 ;  /* 0x000000122800788c */ /* 0x000fe20008701070 */
[----:B------:R-:W-:Y:S01]  /*1a20*/  IADD3 R5, RZ, -R10, -R3 ;  /* 0x8000000aff057210 */ /* 0x000fe20007ffe803 */
[----:B------:R-:W-:Y:S01]  /*1a30*/  UISETP.GE.U32.AND UP1, UPT, UR40, 0x12, UPT ;  /* 0x000000122800788c */ /* 0x000fe2000bf26070 */
[----:B------:R-:W-:Y:S01]  /*1a40*/  LOP3.LUT R9, R4, 0x6, RZ, 0xc0, !PT ;  /* 0x0000000604097812 */ /* 0x000fe200078ec0ff */
[C---:B------:R-:W-:Y:S01]  /*1a50*/  IMAD.SHL.U32 R6, R0.reuse, 0x40, RZ ;  /* 0x0000004000067824 */ /* 0x040fe200078e00ff */
[----:B------:R-:W-:Y:S01]  /*1a60*/  SHF.R.S32.HI R21, RZ, 0x1f, R23 ;  /* 0x0000001fff157819 */ /* 0x000fe20000011417 */
[----:B------:R-:W-:Y:S01]  /*1a70*/  IMAD R11, R0, -0x40, R5 ;  /* 0xffffffc0000b7824 */ /* 0x000fe200078e0205 */
[----:B------:R-:W-:Y:S01]  /*1a80*/  LOP3.LUT R0, R18, 0x3, RZ, 0xc0, !PT ;  /* 0x0000000312007812 */ /* 0x000fe200078ec0ff */
[----:B------:R-:W-:Y:S01]  /*1a90*/  ULDC.64 UR8, c[0x0][0x5d0] ;  /* 0x0001740000087ab9 */ /* 0x000fe20000000a00 */
[----:B------:R-:W-:Y:S01]  /*1aa0*/  PRMT R8, R9, 0x6540, R152 ;  /* 0x0000654009087816 */ /* 0x000fe20000000098 */
[----:B------:R-:W-:Y:S01]  /*1ab0*/  IMAD.SHL.U32 R152, R152, 0x100, RZ ;  /* 0x0000010098987824 */ /* 0x000fe200078e00ff */
[----:B------:R-:W-:Y:S01]  /*1ac0*/  UIMAD.WIDE.U32 UR4, UR39, 0x38e38e39, URZ ;  /* 0x38e38e39270478a5 */ /* 0x000fe2000f8e003f */
[----:B------:R-:W-:Y:S01]  /*1ad0*/  IMAD R4, R21, UR8, RZ ;  /* 0x0000000815047c24 */ /* 0x000fe2000f8e02ff */
[----:B------:R-:W-:Y:S01]  /*1ae0*/  USEL UR6, URZ, 0x1, !UP0 ;  /* 0x000000013f067887 */ /* 0x000fe2000c000000 */
[----:B--2---:R-:W-:Y:S01]  /*1af0*/  IMAD R13, R0, -0x2, R7 ;  /* 0xfffffffe000d7824 */ /* 0x004fe200078e0207 */
[----:B------:R-:W-:Y:S01]  /*1b00*/  ISETP.GE.AND P0, PT, R152, R7, PT ;  /* 0x000000079800720c */ /* 0x000fe20003f06270 */
[C---:B------:R-:W-:Y:S01]  /*1b10*/  IMAD.SHL.U32 R0, R153.reuse, 0x80, RZ ;  /* 0x0000008099007824 */ /* 0x040fe200078e00ff */
[----:B------:R-:W-:Y:S01]  /*1b20*/  SHF.R.S32.HI R9, RZ, 0x1f, R8 ;  /* 0x0000001fff097819 */ /* 0x000fe20000011408 */
[----:B------:R-:W-:Y:S01]  /*1b30*/  USHF.R.U32.HI UR4, URZ, 0x2, UR5 ;  /* 0x000000023f047899 */ /* 0x000fe20008011605 */
[----:B------:R-:W-:Y:S01]  /*1b40*/  LOP3.LUT R3, R6, 0x40, R3, 0xe2, !PT ;  /* 0x0000004006037812 */ /* 0x000fe200078ee203 */
[----:B------:R-:W-:Y:S01]  /*1b50*/  ULOP3.LUT UR38, UR38, UR6, URZ, 0x3c, !UPT ;  /* 0x0000000626267292 */ /* 0x000fe2000f8e3c3f */
[C---:B------:R-:W-:Y:S01]  /*1b60*/  ISETP.GE.OR P0, PT, R0.reuse, UR7, P0 ;  /* 0x0000000700007c0c */ /* 0x040fe20008706670 */
[----:B------:R-:W-:Y:S01]  /*1b70*/  IMAD.WIDE R6, R153, 0x80, RZ ;  /* 0x0000008099067825 */ /* 0x000fe200078e02ff */
[----:B------:R-:W-:Y:S01]  /*1b80*/  UIMAD UR39, UR4, -0x12, UR39 ;  /* 0xffffffee042778a4 */ /* 0x000fe2000f8e0227 */
[----:B------:R-:W-:Y:S01]  /*1b90*/  IADD3 R0, -R0, UR7, R11 ;  /* 0x0000000700007c10 */ /* 0x000fe2000fffe10b */
[----:B------:R-:W-:Y:S01]  /*1ba0*/  @UP1 ULOP3.LUT UR38, UR38, 0x1, UR4, 0x78, !UPT ;  /* 0x0000000126261892 */ /* 0x000fe2000f8e7804 */
[C---:B------:R-:W-:Y:S01]  /*1bb0*/  IMAD R15, R23.reuse, UR9, R4 ;  /* 0x00000009170f7c24 */ /* 0x040fe2000f8e0204 */
[----:B------:R-:W-:Y:S01]  /*1bc0*/  LOP3.LUT R167, R6, R3, R10, 0xfe, !PT ;  /* 0x0000000306a77212 */ /* 0x000fe200078efe0a */
[----:B------:R-:W-:-:S04]  /*1bd0*/  IMAD.WIDE.U32 R4, R23, UR8, R8 ;  /* 0x0000000817047c25 */ /* 0x000fc8000f8e0008 */
[----:B------:R-:W-:Y:S02]  /*1be0*/  IMAD.IADD R5, R5, 0x1, R15 ;  /* 0x0000000105057824 */ /* 0x000fe400078e020f */
[----:B------:R-:W-:Y:S02]  /*1bf0*/  IMAD.IADD R3, R13, 0x1, -R152 ;  /* 0x000000010d037824 */ /* 0x000fe400078e0a98 */
[----:B------:R-:W-:Y:S01]  /*1c00*/  IMAD.MOV.U32 R153, RZ, RZ, -0x1 ;  /* 0xffffffffff997424 */ /* 0x000fe200078e00ff */
[----:B------:R-:W-:Y:S06]  /*1c10*/  @P0 BRA `(.L_x_29) ;  /* 0x0000007800dc0947 */ /* 0x000fec0003800000 */
[----:B------:R-:W0:Y:S01]  /*1c20*/  LDC.64 R10, c[0x0][0x5c8] ;  /* 0x00017200ff0a7b82 */ /* 0x000e220000000a00 */
[----:B-----5:R-:W-:Y:S01]  /*1c30*/  FSETP.NEU.AND P0, PT, R155, RZ, PT ;  /* 0x000000ff9b00720b */ /* 0x020fe20003f0d000 */
[----:B------:R-:W-:Y:S01]  /*1c40*/  BSSY B0, `(.L_x_29) ;  /* 0x00007b4000007945 */ /* 0x000fe20003800000 */
[----:B------:R-:W-:-:S04]  /*1c50*/  ISETP.GT.AND P2, PT, R3, RZ, PT ;  /* 0x000000ff0300720c */ /* 0x000fc80003f44270 */
[----:B------:R-:W-:Y:S01]  /*1c60*/  ISETP.GT.AND P1, PT, R0, RZ, P2 ;  /* 0x000000ff0000720c */ /* 0x000fe20001724270 */
[-C--:B0-----:R-:W-:Y:S02]  /*1c70*/  IMAD R12, R7, R10.reuse, RZ ;  /* 0x0000000a070c7224 */ /* 0x081fe400078e02ff */
[----:B------:R-:W-:-:S04]  /*1c80*/  IMAD.WIDE.U32 R160, R167, R10, R4 ;  /* 0x0000000aa7a07225 */ /* 0x000fc800078e0004 */
[----:B------:R-:W-:-:S04]  /*1c90*/  IMAD R5, R167, R11, R12 ;  /* 0x0000000ba7057224 */ /* 0x000fc800078e020c */
[----:B------:R-:W-:Y:S01]  /*1ca0*/  IMAD.IADD R169, R161, 0x1, R5 ;  /* 0x00000001a1a97824 */ /* 0x000fe200078e0205 */
[----:B------:R-:W-:Y:S06]  /*1cb0*/  @!P0 BRA `(.L_x_30) ;  /* 0x0000005400988947 */ /* 0x000fec0003800000 */
[----:B------:R-:W0:Y:S01]  /*1cc0*/  LDC.64 R14, c[0x0][0x5b8] ;  /* 0x00016e00ff0e7b82 */ /* 0x000e220000000a00 */
[----:B------:R-:W-:-:S07]  /*1cd0*/  ULDC.64 UR4, c[0x0][0x5c0] ;  /* 0x0001700000047ab9 */ /* 0x000fce0000000a00 */
[----:B------:R-:W1:Y:S08]  /*1ce0*/  LDC.64 R164, c[0x0][0x5b0] ;  /* 0x00016c00ffa47b82 */ /* 0x000e700000000a00 */
[----:B------:R-:W2:Y:S01]  /*1cf0*/  LDC.64 R12, c[0x0][0x5a8] ;  /* 0x00016a00ff0c7b82 */ /* 0x000ea20000000a00 */
[-C--:B0-----:R-:W-:Y:S02]  /*1d00*/  IMAD R4, R21, R14.reuse, RZ ;  /* 0x0000000e15047224 */ /* 0x081fe400078e02ff */
[----:B------:R-:W-:-:S04]  /*1d10*/  IMAD.WIDE.U32 R162, R23, R14, R8 ;  /* 0x0000000e17a27225 */ /* 0x000fc800078e0008 */
[----:B------:R-:W-:Y:S02]  /*1d20*/  IMAD R159, R23, R15, R4 ;  /* 0x0000000f179f7224 */ /* 0x000fe400078e0204 */
[-C--:B-1----:R-:W-:Y:S02]  /*1d30*/  IMAD R6, R7, R164.reuse, RZ ;  /* 0x000000a407067224 */ /* 0x082fe400078e02ff */
[----:B------:R-:W-:Y:S02]  /*1d40*/  IMAD.IADD R21, R163, 0x1, R159 ;  /* 0x00000001a3157824 */ /* 0x000fe400078e029f */
[----:B------:R-:W-:Y:S02]  /*1d50*/  IMAD.MOV.U32 R20, RZ, RZ, R162 ;  /* 0x000000ffff147224 */ /* 0x000fe400078e00a2 */
[C---:B------:R-:W-:Y:S02]  /*1d60*/  IMAD R161, R167.reuse, R165, R6 ;  /* 0x000000a5a7a17224 */ /* 0x040fe400078e0206 */
[----:B------:R-:W-:-:S04]  /*1d70*/  IMAD.WIDE.U32 R4, R167, R164, R20 ;  /* 0x000000a4a7047225 */ /* 0x000fc800078e0014 */
[----:B------:R-:W-:Y:S01]  /*1d80*/  IMAD.IADD R5, R5, 0x1, R161 ;  /* 0x0000000105057824 */ /* 0x000fe200078e02a1 */
[----:B--2---:R-:W-:-:S04]  /*1d90*/  LEA R6, P0, R4, R12, 0x1 ;  /* 0x0000000c04067211 */ /* 0x004fc800078008ff */
[----:B------:R-:W-:-:S05]  /*1da0*/  LEA.HI.X R7, R4, R13, R5, 0x1, P0 ;  /* 0x0000000d04077211 */ /* 0x000fca00000f0c05 */
[----:B------:R0:W2:Y:S01]  /*1db0*/  @P1 LDG.E.LTC128B.U16 R15, desc[UR36][R6.64] ;  /* 0x00000024060f1981 */ /* 0x0000a2000c1e1520 */
[----:B------:R-:W-:Y:S01]  /*1dc0*/  IMAD.WIDE.U32 R156, R167, R164, R8 ;  /* 0x000000a4a79c7225 */ /* 0x000fe200078e0008 */
[----:B------:R-:W-:Y:S03]  /*1dd0*/  BSSY B1, `(.L_x_31) ;  /* 0x0000013000017945 */ /* 0x000fe60003800000 */
[----:B------:R-:W-:Y:S02]  /*1de0*/  IMAD.IADD R157, R161, 0x1, R157 ;  /* 0x00000001a19d7824 */ /* 0x000fe400078e029d */
[----:B------:R-:W-:-:S04]  /*1df0*/  IMAD.WIDE.U32 R156, R23, R14, R156 ;  /* 0x0000000e179c7225 */ /* 0x000fc800078e009c */
[----:B0-----:R-:W-:Y:S01]  /*1e00*/  IMAD.IADD R7, R159, 0x1, R157 ;  /* 0x000000019f077824 */ /* 0x001fe200078e029d */
[----:B------:R-:W-:Y:S02]  /*1e10*/  LEA R6, P4, R156, R12, 0x1 ;  /* 0x0000000c9c067211 */ /* 0x000fe400078808ff */
[----:B------:R-:W-:Y:S02]  /*1e20*/  SHF.L.U64.HI R157, R164, 0x3, R165 ;  /* 0x00000003a49d7819 */ /* 0x000fe400000102a5 */
[----:B------:R-:W-:Y:S01]  /*1e30*/  LEA.HI.X R7, R156, R13, R7, 0x1, P4 ;  /* 0x0000000d9c077211 */ /* 0x000fe200020f0c07 */
[----:B------:R-:W-:Y:S02]  /*1e40*/  IMAD.SHL.U32 R156, R164, 0x8, RZ ;  /* 0x00000008a49c7824 */ /* 0x000fe400078e00ff */
[----:B--2---:R-:W-:-:S05]  /*1e50*/  HADD2.F32 R4, -RZ, R15.H0_H0 ;  /* 0x2000000fff047230 */ /* 0x004fca0000004100 */
[----:B------:R-:W-:Y:S01]  /*1e60*/  FMUL R5, R4, R155 ;  /* 0x0000009b04057220 */ /* 0x000fe20000400000 */
[----:B------:R-:W-:-:S03]  /*1e70*/  LEA R4, P0, R160, UR4, 0x1 ;  /* 0x00000004a0047c11 */ /* 0x000fc6000f8008ff */
[----:B------:R-:W-:Y:S01]  /*1e80*/  FFMA R24, R24, R154, R5 ;  /* 0x0000009a18187223 */ /* 0x000fe20000000005 */
[----:B------:R-:W-:Y:S02]  /*1e90*/  LEA.HI.X R5, R160, UR5, R169, 0x1, P0 ;  /* 0x00000005a0057c11 */ /* 0x000fe400080f0ca9 */
[----:B------:R-:W-:Y:S02]  /*1ea0*/  ISETP.GT.AND P0, PT, R3, 0x1, PT ;  /* 0x000000010300780c */ /* 0x000fe40003f04270 */
[----:B------:R-:W-:Y:S02]  /*1eb0*/  F2FP.F16.F32.PACK_AB R24, RZ, R24 ;  /* 0x00000018ff18723e */ /* 0x000fe400000000ff */
[----:B------:R-:W-:-:S03]  /*1ec0*/  ISETP.GT.AND P3, PT, R0, RZ, P0 ;  /* 0x000000ff0000720c */ /* 0x000fc60000764270 */
[----:B------:R0:W-:Y:S10]  /*1ed0*/  @P1 STG.E.U16 desc[UR36][R4.64], R24 ;  /* 0x0000001804001986 */ /* 0x0001f4000c101524 */
[----:B------:R-:W-:Y:S05]  /*1ee0*/  @!P3 BRA `(.L_x_32) ;  /* 0x000000000004b947 */ /* 0x000fea0003800000 */
[----:B------:R1:W5:Y:S02]  /*1ef0*/  LDG.E.LTC128B.U16 R15, desc[UR36][R6.64+0x2] ;  /* 0x00000224060f7981 */ /* 0x000364000c1e1520 */
.L_x_32:
[----:B------:R-:W-:Y:S05]  /*1f00*/  BSYNC B1 ;  /* 0x0000000000017941 */ /* 0x000fea0003800000 */
.L_x_31:
[----:B-----5:R-:W-:Y:S01]  /*1f10*/  HADD2.F32 R20, -RZ, R15.H0_H0 ;  /* 0x2000000fff147230 */ /* 0x020fe20000004100 */
[----:B------:R-:W-:Y:S01]  /*1f20*/  ISETP.GT.AND P2, PT, R0, 0x8, P2 ;  /* 0x000000080000780c */ /* 0x000fe20001744270 */
[----:B------:R-:W-:Y:S01]  /*1f30*/  IMAD.WIDE.U32 R156, R167, R164, R156 ;  /* 0x000000a4a79c7225 */ /* 0x000fe200078e009c */
[----:B------:R-:W-:-:S03]  /*1f40*/  PRMT R152, R15, 0x7610, R152 ;  /* 0x000076100f987816 */ /* 0x000fc60000000098 */
[----:B------:R-:W-:Y:S01]  /*1f50*/  FMUL R20, R20, R155 ;  /* 0x0000009b14147220 */ /* 0x000fe20000400000 */
[----:B------:R-:W-:Y:S01]  /*1f60*/  IMAD.IADD R161, R161, 0x1, R157 ;  /* 0x00000001a1a17824 */ /* 0x000fe200078e029d */
[----:B------:R-:W-:Y:S02]  /*1f70*/  IADD3 R162, P1, R162, R156, RZ ;  /* 0x0000009ca2a27210 */ /* 0x000fe40007f3e0ff */
[----:B------:R-:W-:-:S03]  /*1f80*/  FFMA R25, R25, R154, R20 ;  /* 0x0000009a19197223 */ /* 0x000fc60000000014 */
[----:B------:R-:W-:Y:S01]  /*1f90*/  IMAD.X R21, R161, 0x1, R21, P1 ;  /* 0x00000001a1157824 */ /* 0x000fe200008e0615 */
[C---:B------:R-:W-:Y:S02]  /*1fa0*/  LEA R20, P1, R162.reuse, R12, 0x1 ;  /* 0x0000000ca2147211 */ /* 0x040fe400078208ff */
[----:B------:R-:W-:Y:S02]  /*1fb0*/  F2FP.F16.F32.PACK_AB R25, RZ, R25 ;  /* 0x00000019ff19723e */ /* 0x000fe400000000ff */
[----:B------:R-:W-:Y:S02]  /*1fc0*/  LEA.HI.X R21, R162, R13, R21, 0x1, P1 ;  /* 0x0000000da2157211 */ /* 0x000fe400008f0c15 */
[----:B------:R-:W-:-:S05]  /*1fd0*/  PRMT R157, R25, 0x7610, R157 ;  /* 0x00007610199d7816 */ /* 0x000fca000000009d */
[----:B------:R2:W-:Y:S04]  /*1fe0*/  @P3 STG.E.U16 desc[UR36][R4.64+0x2], R157 ;  /* 0x0000029d04003986 */ /* 0x0005e8000c101524 */
[----:B------:R-:W0:Y:S01]  /*1ff0*/  @P2 LDG.E.LTC128B.U16 R152, desc[UR36][R20.64] ;  /* 0x0000002414982981 */ /* 0x000e22000c1e1520 */
[----:B------:R-:W-:Y:S01]  /*2000*/  IADD3 R8, P1, R8, R156, RZ ;  /* 0x0000009c08087210 */ /* 0x000fe20007f3e0ff */
[----:B------:R-:W-:Y:S01]  /*2010*/  BSSY B1, `(.L_x_33) ;  /* 0x0000011000017945 */ /* 0x000fe20003800000 */
[----:B------:R-:W-:Y:S02]  /*2020*/  SHF.L.U64.HI R11, R10, 0x4, R11 ;  /* 0x000000040a0b7819 */ /* 0x000fe4000001020b */
[----:B------:R-:W-:Y:S01]  /*2030*/  ISETP.GT.AND P0, PT, R0, 0x8, P0 ;  /* 0x000000080000780c */ /* 0x000fe20000704270 */
[----:B------:R-:W-:Y:S01]  /*2040*/  IMAD.X R9, R9, 0x1, R161, P1 ;  /* 0x0000000109097824 */ /* 0x000fe200008e06a1 */
[----:B------:R-:W-:Y:S01]  /*2050*/  LEA R10, P1, R10, R4, 0x4 ;  /* 0x000000040a0a7211 */ /* 0x000fe200078220ff */
[----:B------:R-:W-:-:S04]  /*2060*/  IMAD.WIDE.U32 R14, R23, R14, R8 ;  /* 0x0000000e170e7225 */ /* 0x000fc800078e0008 */
[----:B------:R-:W-:Y:S01]  /*2070*/  IMAD.X R11, R11, 0x1, R5, P1 ;  /* 0x000000010b0b7824 */ /* 0x000fe200008e0605 */
[----:B------:R-:W-:Y:S01]  /*2080*/  LEA R8, P3, R14, R12, 0x1 ;  /* 0x0000000c0e087211 */ /* 0x000fe200078608ff */
[----:B------:R-:W-:-:S05]  /*2090*/  IMAD.IADD R9, R159, 0x1, R15 ;  /* 0x000000019f097824 */ /* 0x000fca00078e020f */
[----:B------:R-:W-:Y:S01]  /*20a0*/  LEA.HI.X R9, R14, R13, R9, 0x1, P3 ;  /* 0x0000000d0e097211 */ /* 0x000fe200018f0c09 */
[----:B0-----:R-:W-:-:S05]  /*20b0*/  HADD2.F32 R24, -RZ, R152.H0_H0 ;  /* 0x20000098ff187230 */ /* 0x001fca0000004100 */
[----:B------:R-:W-:-:S04]  /*20c0*/  FMUL R25, R24, R155 ;  /* 0x0000009b18197220 */ /* 0x000fc80000400000 */
[----:B------:R-:W-:-:S05]  /*20d0*/  FFMA R25, R26, R154, R25 ;  /* 0x0000009a1a197223 */ /* 0x000fca0000000019 */
[----:B------:R-:W-:-:S05]  /*20e0*/  F2FP.F16.F32.PACK_AB R25, RZ, R25 ;  /* 0x00000019ff19723e */ /* 0x000fca00000000ff */
[----:B------:R2:W-:Y:S01]  /*20f0*/  @P2 STG.E.U16 desc[UR36][R10.64], R25 ;  /* 0x000000190a002986 */ /* 0x0005e2000c101524 */
[----:B------:R-:W-:Y:S05]  /*2100*/  @!P0 BRA `(.L_x_34) ;  /* 0x0000000000048947 */ /* 0x000fea0003800000 */
[----:B------:R0:W5:Y:S02]  /*2110*/  LDG.E.LTC128B.U16 R152, desc[UR36][R8.64+0x2] ;  /* 0x0000022408987981 */ /* 0x000164000c1e1520 */
.L_x_34:
[----:B------:R-:W-:Y:S05]  /*2120*/  BSYNC B1 ;  /* 0x0000000000017941 */ /* 0x000fea0003800000 */
.L_x_33:
[----:B-----5:R-:W-:Y:S01]  /*2130*/  HADD2.F32 R12, -RZ, R152.H0_H0 ;  /* 0x20000098ff0c7230 */ /* 0x020fe20000004100 */
[----:B------:R-:W-:Y:S01]  /*2140*/  ISETP.GT.AND P1, PT, R3, 0x8, PT ;  /* 0x000000080300780c */ /* 0x000fe20003f24270 */
[----:B------:R-:W-:Y:S03]  /*2150*/  BSSY B1, `(.L_x_35) ;  /* 0x0000008000017945 */ /* 0x000fe60003800000 */
[----:B------:R-:W-:Y:S01]  /*2160*/  FMUL R12, R12, R155 ;  /* 0x0000009b0c0c7220 */ /* 0x000fe20000400000 */
[----:B------:R-:W-:-:S03]  /*2170*/  ISETP.GT.AND P2, PT, R0, RZ, P1 ;  /* 0x000000ff0000720c */ /* 0x000fc60000f44270 */
[----:B------:R-:W-:-:S05]  /*2180*/  FFMA R12, R27, R154, R12 ;  /* 0x0000009a1b0c7223 */ /* 0x000fca000000000c */
[----:B------:R-:W-:-:S05]  /*2190*/  F2FP.F16.F32.PACK_AB R12, RZ, R12 ;  /* 0x0000000cff0c723e */ /* 0x000fca00000000ff */
[----:B------:R3:W-:Y:S01]  /*21a0*/  @P0 STG.E.U16 desc[UR36][R10.64+0x2], R12 ;  /* 0x0000020c0a000986 */ /* 0x0007e2000c101524 */
[----:B------:R-:W-:Y:S05]  /*21b0*/  @!P2 BRA `(.L_x_36) ;  /* 0x000000000004a947 */ /* 0x000fea0003800000 */
[----:B------:R4:W5:Y:S02]  /*21c0*/  LDG.E.LTC128B.U16 R152, desc[UR36][R6.64+0x10] ;  /* 0x0000102406987981 */ /* 0x000964000c1e1520 */
.L_x_36:
[----:B------:R-:W-:Y:S05]  /*21d0*/  BSYNC B1 ;  /* 0x0000000000017941 */ /* 0x000fea0003800000 */
.L_x_35:
[----:B---3-5:R-:W-:Y:S01]  /*21e0*/  HADD2.F32 R12, -RZ, R152.H0_H0 ;  /* 0x20000098ff0c7230 */ /* 0x028fe20000004100 */
        /* <DEDUP_REMOVED lines=9> */
.L_x_38:
[----:B------:R-:W-:Y:S05]  /*2280*/  BSYNC B1 ;  /* 0x0000000000017941 */ /* 0x000fea0003800000 */
.L_x_37:
[----:B-----5:R-:W-:Y:S01]  /*2290*/  HADD2.F32 R12, -RZ, R152.H0_H0 ;  /* 0x20000098ff0c7230 */ /* 0x020fe20000004100 */
[----:B------:R-:W-:Y:S01]  /*22a0*/  ISETP.GT.AND P1, PT, R0, 0x8, P1 ;  /* 0x000000080000780c */ /* 0x000fe20000f24270 */
[----:B------:R-:W-:Y:S03]  /*22b0*/  BSSY B1, `(.L_x_39) ;  /* 0x0000007000017945 */ /* 0x000fe60003800000 */
[----:B------:R-:W-:-:S04]  /*22c0*/  FMUL R12, R12, R155 ;  /* 0x0000009b0c0c7220 */ /* 0x000fc80000400000 */
[----:B------:R-:W-:-:S05]  /*22d0*/  FFMA R12, R29, R154, R12 ;  /* 0x0000009a1d0c7223 */ /* 0x000fca000000000c */
[----:B------:R-:W-:-:S05]  /*22e0*/  F2FP.F16.F32.PACK_AB R12, RZ, R12 ;  /* 0x0000000cff0c723e */ /* 0x000fca00000000ff */
[----:B------:R0:W-:Y:S01]  /*22f0*/  @P3 STG.E.U16 desc[UR36][R4.64+0x12], R12 ;  /* 0x0000120c04003986 */ /* 0x0001e2000c101524 */
[----:B------:R-:W-:Y:S05]  /*2300*/  @!P1 BRA `(.L_x_40) ;  /* 0x0000000000049947 */ /* 0x000fea0003800000 */
[----:B------:R0:W5:Y:S02]  /*2310*/  LDG.E.LTC128B.U16 R152, desc[UR36][R8.64+0x10] ;  /* 0x0000102408987981 */ /* 0x000164000c1e1520 */
.L_x_40:
[----:B------:R-:W-:Y:S05]  /*2320*/  BSYNC B1 ;  /* 0x0000000000017941 */ /* 0x000fea0003800000 */
.L_x_39:
[----:B0----5:R-:W-:Y:S01]  /*2330*/  HADD2.F32 R12, -RZ, R152.H0_H0 ;  /* 0x20000098ff0c7230 */ /* 0x021fe20000004100 */
[----:B------:R-:W-:Y:S01]  /*2340*/  ISETP.GT.AND P0, PT, R0, 0x8, P0 ;  /* 0x000000080000780c */ /* 0x000fe20000704270 */
[----:B------:R-:W-:Y:S03]  /*2350*/  BSSY B1, `(.L_x_41) ;  /* 0x0000007000017945 */ /* 0x000fe60003800000 */
[----:B---3--:R-:W-:-:S04]  /*2360*/  FMUL R13, R12, R155 ;  /* 0x0000009b0c0d7220 */ /* 0x008fc80000400000 */
[----:B------:R-:W-:-:S05]  /*2370*/  FFMA R13, R30, R154, R13 ;  /* 0x0000009a1e0d7223 */ /* 0x000fca000000000d */
[----:B------:R-:W-:-:S05]  /*2380*/  F2FP.F16.F32.PACK_AB R13, RZ, R13 ;  /* 0x0000000dff0d723e */ /* 0x000fca00000000ff */
[----:B------:R0:W-:Y:S01]  /*2390*/  @P1 STG.E.U16 desc[UR36][R10.64+0x10], R13 ;  /* 0x0000100d0a001986 */ /* 0x0001e2000c101524 */
[----:B------:R-:W-:Y:S05]  /*23a0*/  @!P0 BRA `(.L_x_42) ;  /* 0x0000000000048947 */ /* 0x000fea0003800000 */
[----:B------:R3:W5:Y:S02]  /*23b0*/  LDG.E.LTC128B.U16 R152, desc[UR36][R8.64+0x12] ;  /* 0x0000122408987981 */ /* 0x000764000c1e1520 */
.L_x_42:
[----:B------:R-:W-:Y:S05]  /*23c0*/  BSYNC B1 ;  /* 0x0000000000017941 */ /* 0x000fea0003800000 */
.L_x_41:
        /* <DEDUP_REMOVED lines=10> */
.L_x_44:
[----:B------:R-:W-:Y:S05]  /*2470*/  BSYNC B1 ;  /* 0x0000000000017941 */ /* 0x000fea0003800000 */
.L_x_43:
[----:B0----5:R-:W-:Y:S01]  /*2480*/  HADD2.F32 R12, -RZ, R152.H0_H0 ;  /* 0x20000098ff0c7230 */ /* 0x021fe20000004100 */
        /* <DEDUP_REMOVED lines=9> */
.L_x_46:
[----:B------:R-:W-:Y:S05]  /*2520*/  BSYNC B1 ;  /* 0x0000000000017941 */ /* 0x000fea0003800000 */
.L_x_45:
        /* <DEDUP_REMOVED lines=9> */
.L_x_48:
[----:B------:R-:W-:Y:S05]  /*25c0*/  BSYNC B1 ;  /* 0x0000000000017941 */ /* 0x000fea0003800000 */
.L_x_47:
[----:B0----5:R-:W-:Y:S01]  /*25d0*/  HADD2.F32 R12, -RZ, R152.H0_H0 ;  /* 0x20000098ff0c7230 */ /* 0x021fe20000004100 */
        /* <DEDUP_REMOVED lines=8> */
.L_x_50:
[----:B------:R-:W-:Y:S05]  /*2660*/  BSYNC B1 ;  /* 0x0000000000017941 */ /* 0x000fea0003800000 */
.L_x_49:
        /* <DEDUP_REMOVED lines=10> */
.L_x_52:
[----:B------:R-:W-:Y:S05]  /*2710*/  BSYNC B1 ;  /* 0x0000000000017941 */ /* 0x000fea0003800000 */
.L_x_51:
        /* <DEDUP_REMOVED lines=10> */
.L_x_54:
[----:B------:R-:W-:Y:S05]  /*27c0*/  BSYNC B1 ;  /* 0x0000000000017941 */ /* 0x000fea0003800000 */
.L_x_53:
        /* <DEDUP_REMOVED lines=9> */
.L_x_56:
[----:B------:R-:W-:Y:S05]  /*2860*/  BSYNC B1 ;  /* 0x0000000000017941 */ /* 0x000fea0003800000 */
.L_x_55:
        /* <DEDUP_REMOVED lines=9> */
.L_x_58:
[----:B------:R-:W-:Y:S05]  /*2900*/  BSYNC B1 ;  /* 0x0000000000017941 */ /* 0x000fea0003800000 */
.L_x_57:
        /* <DEDUP_REMOVED lines=10> */
.L_x_60:
[----:B------:R-:W-:Y:S05]  /*29b0*/  BSYNC B1 ;  /* 0x0000000000017941 */ /* 0x000fea0003800000 */
.L_x_59:
        /* <DEDUP_REMOVED lines=10> */
.L_x_62:
[----:B------:R-:W-:Y:S05]  /*2a60*/  BSYNC B1 ;  /* 0x0000000000017941 */ /* 0x000fea0003800000 */
.L_x_61:
        /* <DEDUP_REMOVED lines=9> */
.L_x_64:
[----:B------:R-:W-:Y:S05]  /*2b00*/  BSYNC B1 ;  /* 0x0000000000017941 */ /* 0x000fea0003800000 */
.L_x_63:
        /* <DEDUP_REMOVED lines=9> */
.L_x_66:
[----:B------:R-:W-:Y:S05]  /*2ba0*/  BSYNC B1 ;  /* 0x0000000000017941 */ /* 0x000fea0003800000 */
.L_x_65:
        /* <DEDUP_REMOVED lines=10> */
.L_x_68:
[----:B------:R-:W-:Y:S05]  /*2c50*/  BSYNC B1 ;  /* 0x0000000000017941 */ /* 0x000fea0003800000 */
.L_x_67:
        /* <DEDUP_REMOVED lines=10> */
.L_x_70:
[----:B------:R-:W-:Y:S05]  /*2d00*/  BSYNC B1 ;  /* 0x0000000000017941 */ /* 0x000fea0003800000 */
.L_x_69:
        /* <DEDUP_REMOVED lines=9> */
.L_x_72:
[----:B------:R-:W-:Y:S05]  /*2da0*/  BSYNC B1 ;  /* 0x0000000000017941 */ /* 0x000fea0003800000 */
.L_x_71:
        /* <DEDUP_REMOVED lines=9> */
.L_x_74:
[----:B------:R-:W-:Y:S05]  /*2e40*/  BSYNC B1 ;  /* 0x0000000000017941 */ /* 0x000fea0003800000 */
.L_x_73:
        /* <DEDUP_REMOVED lines=10> */
.L_x_76:
[----:B------:R-:W-:Y:S05]  /*2ef0*/  BSYNC B1 ;  /* 0x0000000000017941 */ /* 0x000fea0003800000 */
.L_x_75:
        /* <DEDUP_REMOVED lines=10> */
.L_x_78:
[----:B------:R-:W-:Y:S05]  /*2fa0*/  BSYNC B1 ;  /* 0x0000000000017941 */ /* 0x000fea0003800000 */
.L_x_77:
        /* <DEDUP_REMOVED lines=9> */
.L_x_80:
[----:B------:R-:W-:Y:S05]  /*3040*/  BSYNC B1 ;  /* 0x0000000000017941 */ /* 0x000fea0003800000 */
.L_x_79:
        /* <DEDUP_REMOVED lines=9> */
.L_x_82:
[----:B------:R-:W-:Y:S05]  /*30e0*/  BSYNC B1 ;  /* 0x0000000000017941 */ /* 0x000fea0003800000 */
.L_x_81:
        /* <DEDUP_REMOVED lines=10> */
.L_x_84:
[----:B------:R-:W-:Y:S05]  /*3190*/  BSYNC B1 ;  /* 0x0000000000017941 */ /* 0x000fea0003800000 */
.L_x_83:
        /* <DEDUP_REMOVED lines=10> */
.L_x_86:
[----:B------:R-:W-:Y:S05]  /*3240*/  BSYNC B1 ;  /* 0x0000000000017941 */ /* 0x000fea0003800000 */
.L_x_85:
        /* <DEDUP_REMOVED lines=9> */
.L_x_88:
[----:B------:R-:W-:Y:S05]  /*32e0*/  BSYNC B1 ;  /* 0x0000000000017941 */ /* 0x000fea0003800000 */
.L_x_87:
        /* <DEDUP_REMOVED lines=9> */
.L_x_90:
[----:B------:R-:W-:Y:S05]  /*3380*/  BSYNC B1 ;  /* 0x0000000000017941 */ /* 0x000fea0003800000 */
.L_x_89:
        /* <DEDUP_REMOVED lines=10> */
.L_x_92:
[----:B------:R-:W-:Y:S05]  /*3430*/  BSYNC B1 ;  /* 0x0000000000017941 */ /* 0x000fea0003800000 */
.L_x_91:
        /* <DEDUP_REMOVED lines=10> */
.L_x_94:
[----:B------:R-:W-:Y:S05]  /*34e0*/  BSYNC B1 ;  /* 0x0000000000017941 */ /* 0x000fea0003800000 */
.L_x_93:
        /* <DEDUP_REMOVED lines=9> */
.L_x_96:
[----:B------:R-:W-:Y:S05]  /*3580*/  BSYNC B1 ;  /* 0x0000000000017941 */ /* 0x000fea0003800000 */
.L_x_95:
        /* <DEDUP_REMOVED lines=9> */
.L_x_98:
[----:B------:R-:W-:Y:S05]  /*3620*/  BSYNC B1 ;  /* 0x0000000000017941 */ /* 0x000fea0003800000 */
.L_x_97:
        /* <DEDUP_REMOVED lines=10> */
.L_x_100:
[----:B------:R-:W-:Y:S05]  /*36d0*/  BSYNC B1 ;  /* 0x0000000000017941 */ /* 0x000fea0003800000 */
.L_x_99:
        /* <DEDUP_REMOVED lines=10> */
.L_x_102:
[----:B------:R-:W-:Y:S05]  /*3780*/  BSYNC B1 ;  /* 0x0000000000017941 */ /* 0x000fea0003800000 */
.L_x_101:
        /* <DEDUP_REMOVED lines=9> */
.L_x_104:
[----:B------:R-:W-:Y:S05]  /*3820*/  BSYNC B1 ;  /* 0x0000000000017941 */ /* 0x000fea0003800000 */
.L_x_103:
        /* <DEDUP_REMOVED lines=9> */
.L_x_106:
[----:B------:R-:W-:Y:S05]  /*38c0*/  BSYNC B1 ;  /* 0x0000000000017941 */ /* 0x000fea0003800000 */
.L_x_105:
        /* <DEDUP_REMOVED lines=10> */
.L_x_108:
[----:B------:R-:W-:Y:S05]  /*3970*/  BSYNC B1 ;  /* 0x0000000000017941 */ /* 0x000fea0003800000 */
.L_x_107:
        /* <DEDUP_REMOVED lines=10> */
.L_x_110:
[----:B------:R-:W-:Y:S05]  /*3a20*/  BSYNC B1 ;  /* 0x0000000000017941 */ /* 0x000fea0003800000 */
.L_x_109:
        /* <DEDUP_REMOVED lines=9> */
.L_x_112:
[----:B------:R-:W-:Y:S05]  /*3ac0*/  BSYNC B1 ;  /* 0x0000000000017941 */ /* 0x000fea0003800000 */
.L_x_111:
        /* <DEDUP_REMOVED lines=9> */
.L_x_114:
[----:B------:R-:W-:Y:S05]  /*3b60*/  BSYNC B1 ;  /* 0x0000000000017941 */ /* 0x000fea0003800000 */
.L_x_113:
        /* <DEDUP_REMOVED lines=10> */
.L_x_116:
[----:B------:R-:W-:Y:S05]  /*3c10*/  BSYNC B1 ;  /* 0x0000000000017941 */ /* 0x000fea0003800000 */
.L_x_115:
        /* <DEDUP_REMOVED lines=10> */
.L_x_118:
[----:B------:R-:W-:Y:S05]  /*3cc0*/  BSYNC B1 ;  /* 0x0000000000017941 */ /* 0x000fea0003800000 */
.L_x_117:
        /* <DEDUP_REMOVED lines=9> */
.L_x_120:
[----:B------:R-:W-:Y:S05]  /*3d60*/  BSYNC B1 ;  /* 0x0000000000017941 */ /* 0x000fea0003800000 */
.L_x_119:
        /* <DEDUP_REMOVED lines=9> */
.L_x_122:
[----:B------:R-:W-:Y:S05]  /*3e00*/  BSYNC B1 ;  /* 0x0000000000017941 */ /* 0x000fea0003800000 */
.L_x_121:
        /* <DEDUP_REMOVED lines=10> */
.L_x_124:
[----:B------:R-:W-:Y:S05]  /*3eb0*/  BSYNC B1 ;  /* 0x0000000000017941 */ /* 0x000fea0003800000 */
.L_x_123:
        /* <DEDUP_REMOVED lines=10> */
.L_x_126:
[----:B------:R-:W-:Y:S05]  /*3f60*/  BSYNC B1 ;  /* 0x0000000000017941 */ /* 0x000fea0003800000 */
.L_x_125:
        /* <DEDUP_REMOVED lines=9> */
.L_x_128:
[----:B------:R-:W-:Y:S05]  /*4000*/  BSYNC B1 ;  /* 0x0000000000017941 */ /* 0x000fea0003800000 */
.L_x_127:
        /* <DEDUP_REMOVED lines=9> */
.L_x_130:
[----:B------:R-:W-:Y:S05]  /*40a0*/  BSYNC B1 ;  /* 0x0000000000017941 */ /* 0x000fea0003800000 */
.L_x_129:
        /* <DEDUP_REMOVED lines=10> */
.L_x_132:
[----:B------:R-:W-:Y:S05]  /*4150*/  BSYNC B1 ;  /* 0x0000000000017941 */ /* 0x000fea0003800000 */
.L_x_131:
        /* <DEDUP_REMOVED lines=10> */
.L_x_134:
[----:B------:R-:W-:Y:S05]  /*4200*/  BSYNC B1 ;  /* 0x0000000000017941 */ /* 0x000fea0003800000 */
.L_x_133:
        /* <DEDUP_REMOVED lines=9> */
.L_x_136:
[----:B------:R-:W-:Y:S05]  /*42a0*/  BSYNC B1 ;  /* 0x0000000000017941 */ /* 0x000fea0003800000 */
.L_x_135:
        /* <DEDUP_REMOVED lines=9> */
.L_x_138:
[----:B------:R-:W-:Y:S05]  /*4340*/  BSYNC B1 ;  /* 0x0000000000017941 */ /* 0x000fea0003800000 */
.L_x_137:
        /* <DEDUP_REMOVED lines=10> */
.L_x_140:
[----:B------:R-:W-:Y:S05]  /*43f0*/  BSYNC B1 ;  /* 0x0000000000017941 */ /* 0x000fea0003800000 */
.L_x_139:
        /* <DEDUP_REMOVED lines=10> */
.L_x_142:
[----:B------:R-:W-:Y:S05]  /*44a0*/  BSYNC B1 ;  /* 0x0000000000017941 */ /* 0x000fea0003800000 */
.L_x_141:
        /* <DEDUP_REMOVED lines=9> */
.L_x_144:
[----:B------:R-:W-:Y:S05]  /*4540*/  BSYNC B1 ;  /* 0x0000000000017941 */ /* 0x000fea0003800000 */
.L_x_143:
        /* <DEDUP_REMOVED lines=9> */
.L_x_146:
[----:B------:R-:W-:Y:S05]  /*45e0*/  BSYNC B1 ;  /* 0x0000000000017941 */ /* 0x000fea0003800000 */
.L_x_145:
        /* <DEDUP_REMOVED lines=10> */
.L_x_148:
[----:B------:R-:W-:Y:S05]  /*4690*/  BSYNC B1 ;  /* 0x0000000000017941 */ /* 0x000fea0003800000 */
.L_x_147:
        /* <DEDUP_REMOVED lines=10> */
.L_x_150:
[----:B------:R-:W-:Y:S05]  /*4740*/  BSYNC B1 ;  /* 0x0000000000017941 */ /* 0x000fea0003800000 */
.L_x_149:
        /* <DEDUP_REMOVED lines=9> */
.L_x_152:
[----:B------:R-:W-:Y:S05]  /*47e0*/  BSYNC B1 ;  /* 0x0000000000017941 */ /* 0x000fea0003800000 */
.L_x_151:
        /* <DEDUP_REMOVED lines=9> */
.L_x_154:
[----:B------:R-:W-:Y:S05]  /*4880*/  BSYNC B1 ;  /* 0x0000000000017941 */ /* 0x000fea0003800000 */
.L_x_153:
        /* <DEDUP_REMOVED lines=10> */
.L_x_156:
[----:B------:R-:W-:Y:S05]  /*4930*/  BSYNC B1 ;  /* 0x0000000000017941 */ /* 0x000fea0003800000 */
.L_x_155:
        /* <DEDUP_REMOVED lines=10> */
.L_x_158:
[----:B------:R-:W-:Y:S05]  /*49e0*/  BSYNC B1 ;  /* 0x0000000000017941 */ /* 0x000fea0003800000 */
.L_x_157:
        /* <DEDUP_REMOVED lines=9> */
.L_x_160:
[----:B------:R-:W-:Y:S05]  /*4a80*/  BSYNC B1 ;  /* 0x0000000000017941 */ /* 0x000fea0003800000 */
.L_x_159:
        /* <DEDUP_REMOVED lines=9> */
.L_x_162:
[----:B------:R-:W-:Y:S05]  /*4b20*/  BSYNC B1 ;  /* 0x0000000000017941 */ /* 0x000fea0003800000 */
.L_x_161:
        /* <DEDUP_REMOVED lines=10> */
.L_x_164:
[----:B------:R-:W-:Y:S05]  /*4bd0*/  BSYNC B1 ;  /* 0x0000000000017941 */ /* 0x000fea0003800000 */
.L_x_163:
        /* <DEDUP_REMOVED lines=10> */
.L_x_166:
[----:B------:R-:W-:Y:S05]  /*4c80*/  BSYNC B1 ;  /* 0x0000000000017941 */ /* 0x000fea0003800000 */
.L_x_165:
        /* <DEDUP_REMOVED lines=9> */
.L_x_168:
[----:B------:R-:W-:Y:S05]  /*4d20*/  BSYNC B1 ;  /* 0x0000000000017941 */ /* 0x000fea0003800000 */
.L_x_167:
        /* <DEDUP_REMOVED lines=9> */
.L_x_170:
[----:B------:R-:W-:Y:S05]  /*4dc0*/  BSYNC B1 ;  /* 0x0000000000017941 */ /* 0x000fea0003800000 */
.L_x_169:
        /* <DEDUP_REMOVED lines=10> */
.L_x_172:
[----:B------:R-:W-:Y:S05]  /*4e70*/  BSYNC B1 ;  /* 0x0000000000017941 */ /* 0x000fea0003800000 */
.L_x_171:
        /* <DEDUP_REMOVED lines=10> */
.L_x_174:
[----:B------:R-:W-:Y:S05]  /*4f20*/  BSYNC B1 ;  /* 0x0000000000017941 */ /* 0x000fea0003800000 */
.L_x_173:
        /* <DEDUP_REMOVED lines=9> */
.L_x_176:
[----:B------:R-:W-:Y:S05]  /*4fc0*/  BSYNC B1 ;  /* 0x0000000000017941 */ /* 0x000fea0003800000 */
.L_x_175:
        /* <DEDUP_REMOVED lines=9> */
.L_x_178:
[----:B------:R-:W-:Y:S05]  /*5060*/  BSYNC B1 ;  /* 0x0000000000017941 */ /* 0x000fea0003800000 */
.L_x_177:
        /* <DEDUP_REMOVED lines=10> */
.L_x_180:
[----:B------:R-:W-:Y:S05]  /*5110*/  BSYNC B1 ;  /* 0x0000000000017941 */ /* 0x000fea0003800000 */
.L_x_179:
        /* <DEDUP_REMOVED lines=10> */
.L_x_182:
[----:B------:R-:W-:Y:S05]  /*51c0*/  BSYNC B1 ;  /* 0x0000000000017941 */ /* 0x000fea0003800000 */
.L_x_181:
        /* <DEDUP_REMOVED lines=9> */
.L_x_184:
[----:B------:R-:W-:Y:S05]  /*5260*/  BSYNC B1 ;  /* 0x0000000000017941 */ /* 0x000fea0003800000 */
.L_x_183:
        /* <DEDUP_REMOVED lines=9> */
.L_x_186:
[----:B------:R-:W-:Y:S05]  /*5300*/  BSYNC B1 ;  /* 0x0000000000017941 */ /* 0x000fea0003800000 */
.L_x_185:
        /* <DEDUP_REMOVED lines=10> */
.L_x_188:
[----:B------:R-:W-:Y:S05]  /*53b0*/  BSYNC B1 ;  /* 0x0000000000017941 */ /* 0x000fea0003800000 */
.L_x_187:
        /* <DEDUP_REMOVED lines=10> */
.L_x_190:
[----:B------:R-:W-:Y:S05]  /*5460*/  BSYNC B1 ;  /* 0x0000000000017941 */ /* 0x000fea0003800000 */
.L_x_189:
        /* <DEDUP_REMOVED lines=9> */
.L_x_192:
[----:B------:R-:W-:Y:S05]  /*5500*/  BSYNC B1 ;  /* 0x0000000000017941 */ /* 0x000fea0003800000 */
.L_x_191:
        /* <DEDUP_REMOVED lines=9> */
.L_x_194:
[----:B------:R-:W-:Y:S05]  /*55a0*/  BSYNC B1 ;  /* 0x0000000000017941 */ /* 0x000fea0003800000 */
.L_x_193:
        /* <DEDUP_REMOVED lines=10> */
.L_x_196:
[----:B------:R-:W-:Y:S05]  /*5650*/  BSYNC B1 ;  /* 0x0000000000017941 */ /* 0x000fea0003800000 */
.L_x_195:
        /* <DEDUP_REMOVED lines=10> */
.L_x_198:
[----:B------:R-:W-:Y:S05]  /*5700*/  BSYNC B1 ;  /* 0x0000000000017941 */ /* 0x000fea0003800000 */
.L_x_197:
        /* <DEDUP_REMOVED lines=9> */
.L_x_200:
[----:B------:R-:W-:Y:S05]  /*57a0*/  BSYNC B1 ;  /* 0x0000000000017941 */ /* 0x000fea0003800000 */
.L_x_199:
        /* <DEDUP_REMOVED lines=9> */
.L_x_202:
[----:B------:R-:W-:Y:S05]  /*5840*/  BSYNC B1 ;  /* 0x0000000000017941 */ /* 0x000fea0003800000 */
.L_x_201:
        /* <DEDUP_REMOVED lines=10> */
.L_x_204:
[----:B------:R-:W-:Y:S05]  /*58f0*/  BSYNC B1 ;  /* 0x0000000000017941 */ /* 0x000fea0003800000 */
.L_x_203:
        /* <DEDUP_REMOVED lines=10> */
.L_x_206:
[----:B------:R-:W-:Y:S05]  /*59a0*/  BSYNC B1 ;  /* 0x0000000000017941 */ /* 0x000fea0003800000 */
.L_x_205:
        /* <DEDUP_REMOVED lines=9> */
.L_x_208:
[----:B------:R-:W-:Y:S05]  /*5a40*/  BSYNC B1 ;  /* 0x0000000000017941 */ /* 0x000fea0003800000 */
.L_x_207:
        /* <DEDUP_REMOVED lines=9> */
.L_x_210:
[----:B------:R-:W-:Y:S05]  /*5ae0*/  BSYNC B1 ;  /* 0x0000000000017941 */ /* 0x000fea0003800000 */
.L_x_209:
        /* <DEDUP_REMOVED lines=10> */
.L_x_212:
[----:B------:R-:W-:Y:S05]  /*5b90*/  BSYNC B1 ;  /* 0x0000000000017941 */ /* 0x000fea0003800000 */
.L_x_211:
        /* <DEDUP_REMOVED lines=10> */
.L_x_214:
[----:B------:R-:W-:Y:S05]  /*5c40*/  BSYNC B1 ;  /* 0x0000000000017941 */ /* 0x000fea0003800000 */
.L_x_213:
        /* <DEDUP_REMOVED lines=9> */
.L_x_216:
[----:B------:R-:W-:Y:S05]  /*5ce0*/  BSYNC B1 ;  /* 0x0000000000017941 */ /* 0x000fea0003800000 */
.L_x_215:
        /* <DEDUP_REMOVED lines=9> */
.L_x_218:
[----:B------:R-:W-:Y:S05]  /*5d80*/  BSYNC B1 ;  /* 0x0000000000017941 */ /* 0x000fea0003800000 */
.L_x_217:
        /* <DEDUP_REMOVED lines=10> */
.L_x_220:
[----:B------:R-:W-:Y:S05]  /*5e30*/  BSYNC B1 ;  /* 0x0000000000017941 */ /* 0x000fea0003800000 */
.L_x_219:
        /* <DEDUP_REMOVED lines=10> */
.L_x_222:
[----:B------:R-:W-:Y:S05]  /*5ee0*/  BSYNC B1 ;  /* 0x0000000000017941 */ /* 0x000fea0003800000 */
.L_x_221:
        /* <DEDUP_REMOVED lines=9> */
.L_x_224:
[----:B------:R-:W-:Y:S05]  /*5f80*/  BSYNC B1 ;  /* 0x0000000000017941 */ /* 0x000fea0003800000 */
.L_x_223:
        /* <DEDUP_REMOVED lines=9> */
.L_x_226:
[----:B------:R-:W-:Y:S05]  /*6020*/  BSYNC B1 ;  /* 0x0000000000017941 */ /* 0x000fea0003800000 */
.L_x_225:
        /* <DEDUP_REMOVED lines=10> */
.L_x_228:
[----:B------:R-:W-:Y:S05]  /*60d0*/  BSYNC B1 ;  /* 0x0000000000017941 */ /* 0x000fea0003800000 */
.L_x_227:
        /* <DEDUP_REMOVED lines=10> */
.L_x_230:
[----:B------:R-:W-:Y:S05]  /*6180*/  BSYNC B1 ;  /* 0x0000000000017941 */ /* 0x000fea0003800000 */
.L_x_229:
        /* <DEDUP_REMOVED lines=9> */
.L_x_232:
[----:B------:R-:W-:Y:S05]  /*6220*/  BSYNC B1 ;  /* 0x0000000000017941 */ /* 0x000fea0003800000 */
.L_x_231:
        /* <DEDUP_REMOVED lines=9> */
.L_x_234:
[----:B------:R-:W-:Y:S05]  /*62c0*/  BSYNC B1 ;  /* 0x0000000000017941 */ /* 0x000fea0003800000 */
.L_x_233:
        /* <DEDUP_REMOVED lines=10> */
.L_x_236:
[----:B------:R-:W-:Y:S05]  /*6370*/  BSYNC B1 ;  /* 0x0000000000017941 */ /* 0x000fea0003800000 */
.L_x_235:
        /* <DEDUP_REMOVED lines=10> */
.L_x_238:
[----:B------:R-:W-:Y:S05]  /*6420*/  BSYNC B1 ;  /* 0x0000000000017941 */ /* 0x000fea0003800000 */
.L_x_237:
        /* <DEDUP_REMOVED lines=9> */
.L_x_240:
[----:B------:R-:W-:Y:S05]  /*64c0*/  BSYNC B1 ;  /* 0x0000000000017941 */ /* 0x000fea0003800000 */
.L_x_239:
        /* <DEDUP_REMOVED lines=9> */
.L_x_242:
[----:B------:R-:W-:Y:S05]  /*6560*/  BSYNC B1 ;  /* 0x0000000000017941 */ /* 0x000fea0003800000 */
.L_x_241:
        /* <DEDUP_REMOVED lines=10> */
.L_x_244:
[----:B------:R-:W-:Y:S05]  /*6610*/  BSYNC B1 ;  /* 0x0000000000017941 */ /* 0x000fea0003800000 */
.L_x_243:
        /* <DEDUP_REMOVED lines=10> */
.L_x_246:
[----:B------:R-:W-:Y:S05]  /*66c0*/  BSYNC B1 ;  /* 0x0000000000017941 */ /* 0x000fea0003800000 */
.L_x_245:
        /* <DEDUP_REMOVED lines=9> */
.L_x_248:
[----:B------:R-:W-:Y:S05]  /*6760*/  BSYNC B1 ;  /* 0x0000000000017941 */ /* 0x000fea0003800000 */
.L_x_247:
        /* <DEDUP_REMOVED lines=9> */
.L_x_250:
[----:B------:R-:W-:Y:S05]  /*6800*/  BSYNC B1 ;  /* 0x0000000000017941 */ /* 0x000fea0003800000 */
.L_x_249:
        /* <DEDUP_REMOVED lines=10> */
.L_x_252:
[----:B------:R-:W-:Y:S05]  /*68b0*/  BSYNC B1 ;  /* 0x0000000000017941 */ /* 0x000fea0003800000 */
.L_x_251:
        /* <DEDUP_REMOVED lines=10> */
.L_x_254:
[----:B------:R-:W-:Y:S05]  /*6960*/  BSYNC B1 ;  /* 0x0000000000017941 */ /* 0x000fea0003800000 */
.L_x_253:
        /* <DEDUP_REMOVED lines=9> */
.L_x_256:
[----:B------:R-:W-:Y:S05]  /*6a00*/  BSYNC B1 ;  /* 0x0000000000017941 */ /* 0x000fea0003800000 */
.L_x_255:
        /* <DEDUP_REMOVED lines=9> */
.L_x_258:
[----:B------:R-:W-:Y:S05]  /*6aa0*/  BSYNC B1 ;  /* 0x0000000000017941 */ /* 0x000fea0003800000 */
.L_x_257:
        /* <DEDUP_REMOVED lines=10> */
.L_x_260:
[----:B------:R-:W-:Y:S05]  /*6b50*/  BSYNC B1 ;  /* 0x0000000000017941 */ /* 0x000fea0003800000 */
.L_x_259:
        /* <DEDUP_REMOVED lines=10> */
.L_x_262:
[----:B------:R-:W-:Y:S05]  /*6c00*/  BSYNC B1 ;  /* 0x0000000000017941 */ /* 0x000fea0003800000 */
.L_x_261:
        /* <DEDUP_REMOVED lines=9> */
.L_x_264:
[----:B------:R-:W-:Y:S05]  /*6ca0*/  BSYNC B1 ;  /* 0x0000000000017941 */ /* 0x000fea0003800000 */
.L_x_263:
        /* <DEDUP_REMOVED lines=9> */
.L_x_266:
[----:B------:R-:W-:Y:S05]  /*6d40*/  BSYNC B1 ;  /* 0x0000000000017941 */ /* 0x000fea0003800000 */
.L_x_265:
        /* <DEDUP_REMOVED lines=10> */
.L_x_268:
[----:B------:R-:W-:Y:S05]  /*6df0*/  BSYNC B1 ;  /* 0x0000000000017941 */ /* 0x000fea0003800000 */
.L_x_267:
        /* <DEDUP_REMOVED lines=10> */
.L_x_270:
[----:B------:R-:W-:Y:S05]  /*6ea0*/  BSYNC B1 ;  /* 0x0000000000017941 */ /* 0x000fea0003800000 */
.L_x_269:
        /* <DEDUP_REMOVED lines=9> */
.L_x_272:
[----:B------:R-:W-:Y:S05]  /*6f40*/  BSYNC B1 ;  /* 0x0000000000017941 */ /* 0x000fea0003800000 */
.L_x_271:
        /* <DEDUP_REMOVED lines=9> */
.L_x_274:
[----:B------:R-:W-:Y:S05]  /*6fe0*/  BSYNC B1 ;  /* 0x0000000000017941 */ /* 0x000fea0003800000 */
.L_x_273:
        /* <DEDUP_REMOVED lines=10> */
.L_x_276:
[----:B------:R-:W-:Y:S05]  /*7090*/  BSYNC B1 ;  /* 0x0000000000017941 */ /* 0x000fea0003800000 */
.L_x_275:
        /* <DEDUP_REMOVED lines=10> */
.L_x_278:
[----:B------:R-:W-:Y:S05]  /*7140*/  BSYNC B1 ;  /* 0x0000000000017941 */ /* 0x000fea0003800000 */
.L_x_277:
[----:B01--45:R-:W-:Y:S01]  /*7150*/  HADD2.F32 R6, -RZ, R152.H0_H0 ;  /* 0x20000098ff067230 */ /* 0x033fe20000004100 */
        /* <DEDUP_REMOVED lines=8> */
.L_x_280:
[----:B------:R-:W-:Y:S05]  /*71e0*/  BSYNC B1 ;  /* 0x0000000000017941 */ /* 0x000fea0003800000 */
.L_x_279:
[----:B0-2--5:R-:W-:Y:S01]  /*71f0*/  HADD2.F32 R4, -RZ, R152.H0_H0 ;  /* 0x20000098ff047230 */ /* 0x025fe20000004100 */
[----:B------:R-:W-:Y:S01]  /*7200*/  ISETP.GT.AND P0, PT, R0, 0x8, P0 ;  /* 0x000000080000780c */ /* 0x000fe20000704270 */
[----:B------:R-:W-:Y:S01]  /*7210*/  @P1 IMAD.MOV.U32 R5, RZ, RZ, R11 ;  /* 0x000000ffff051224 */ /* 0x000fe200078e000b */
[----:B------:R-:W-:Y:S02]  /*7220*/  BSSY B1, `(.L_x_281) ;  /* 0x0000008000017945 */ /* 0x000fe40003800000 */
[----:B------:R-:W-:Y:S01]  /*7230*/  FMUL R3, R4, R155 ;  /* 0x0000009b04037220 */ /* 0x000fe20000400000 */
[----:B------:R-:W-:-:S03]  /*7240*/  @P1 IMAD.MOV.U32 R4, RZ, RZ, R10 ;  /* 0x000000ffff041224 */ /* 0x000fc600078e000a */
[----:B------:R-:W-:-:S05]  /*7250*/  FFMA R3, R150, R154, R3 ;  /* 0x0000009a96037223 */ /* 0x000fca0000000003 */
[----:B------:R-:W-:-:S05]  /*7260*/  F2FP.F16.F32.PACK_AB R3, RZ, R3 ;  /* 0x00000003ff03723e */ /* 0x000fca00000000ff */
[----:B------:R0:W-:Y:S01]  /*7270*/  @P1 STG.E.U16 desc[UR36][R4.64+0x1f0], R3 ;  /* 0x0001f00304001986 */ /* 0x0001e2000c101524 */
[----:B------:R-:W-:Y:S05]  /*7280*/  @!P0 BRA `(.L_x_282) ;  /* 0x0000000000048947 */ /* 0x000fea0003800000 */
[----:B------:R2:W5:Y:S02]  /*7290*/  LDG.E.LTC128B.U16 R152, desc[UR36][R8.64+0x1f2] ;  /* 0x0001f22408987981 */ /* 0x000564000c1e1520 */
.L_x_282:
[----:B------:R-:W-:Y:S05]  /*72a0*/  BSYNC B1 ;  /* 0x0000000000017941 */ /* 0x000fea0003800000 */
.L_x_281:
[----:B------:R-:W-:Y:S05]  /*72b0*/  @!P0 BRA `(.L_x_283) ;  /* 0x0000002400308947 */ /* 0x000fea0003800000 */
[----:B-----5:R-:W-:-:S05]  /*72c0*/  HADD2.F32 R152, -RZ, R152.H0_H0 ;  /* 0x20000098ff987230 */ /* 0x020fca0000004100 */
[----:B------:R-:W-:-:S04]  /*72d0*/  FMUL R152, R152, R155 ;  /* 0x0000009b98987220 */ /* 0x000fc80000400000 */
[----:B------:R-:W-:-:S05]  /*72e0*/  FFMA R152, R151, R154, R152 ;  /* 0x0000009a97987223 */ /* 0x000fca0000000098 */
[----:B------:R-:W-:-:S05]  /*72f0*/  F2FP.F16.F32.PACK_AB R152, RZ, R152 ;  /* 0x00000098ff98723e */ /* 0x000fca00000000ff */
[----:B------:R4:W-:Y:S01]  /*7300*/  STG.E.U16 desc[UR36][R10.64+0x1f2], R152 ;  /* 0x0001f2980a007986 */ /* 0x0009e2000c101524 */
[----:B------:R-:W-:Y:S05]  /*7310*/  BRA `(.L_x_283) ;  /* 0x0000002400187947 */ /* 0x000fea0003800000 */
.L_x_30:
[----:B------:R-:W-:Y:S01]  /*7320*/  ISETP.GT.AND P0, PT, R3, 0x1, PT ;  /* 0x000000010300780c */ /* 0x000fe20003f04270 */
[----:B------:R-:W-:Y:S01]  /*7330*/  ULDC.64 UR4, c[0x0][0x5c0] ;  /* 0x0001700000047ab9 */ /* 0x000fe20000000a00 */
[-C--:B------:R-:W-:Y:S01]  /*7340*/  FMUL R24, R24, R154.reuse ;  /* 0x0000009a18187220 */ /* 0x080fe20000400000 */
[-C--:B------:R-:W-:Y:S01]  /*7350*/  FMUL R25, R25, R154.reuse ;  /* 0x0000009a19197220 */ /* 0x080fe20000400000 */
[----:B------:R-:W-:Y:S01]  /*7360*/  ISETP.GT.AND P3, PT, R0, RZ, P0 ;  /* 0x000000ff0000720c */ /* 0x000fe20000764270 */
[-C--:B------:R-:W-:Y:S01]  /*7370*/  FMUL R26, R26, R154.reuse ;  /* 0x0000009a1a1a7220 */ /* 0x080fe20000400000 */
[----:B------:R-:W-:Y:S01]  /*7380*/  LEA R4, P4, R160, UR4, 0x1 ;  /* 0x00000004a0047c11 */ /* 0x000fe2000f8808ff */
[----:B------:R-:W-:Y:S01]  /*7390*/  FMUL R27, R27, R154 ;  /* 0x0000009a1b1b7220 */ /* 0x000fe20000400000 */
[----:B------:R-:W-:Y:S01]  /*73a0*/  F2FP.F16.F32.PACK_AB R24, RZ, R24 ;  /* 0x00000018ff18723e */ /* 0x000fe200000000ff */
[-C--:B------:R-:W-:Y:S01]  /*73b0*/  FMUL R28, R28, R154.reuse ;  /* 0x0000009a1c1c7220 */ /* 0x080fe20000400000 */
[----:B------:R-:W-:Y:S01]  /*73c0*/  LEA.HI.X R5, R160, UR5, R169, 0x1, P4 ;  /* 0x00000005a0057c11 */ /* 0x000fe2000a0f0ca9 */
[-C--:B------:R-:W-:Y:S01]  /*73d0*/  FMUL R29, R29, R154.reuse ;  /* 0x0000009a1d1d7220 */ /* 0x080fe20000400000 */
[----:B------:R-:W-:Y:S01]  /*73e0*/  F2FP.F16.F32.PACK_AB R25, RZ, R25 ;  /* 0x00000019ff19723e */ /* 0x000fe200000000ff */
[-C--:B------:R-:W-:Y:S01]  /*73f0*/  FMUL R30, R30, R154.reuse ;  /* 0x0000009a1e1e7220 */ /* 0x080fe20000400000 */
[----:B------:R-:W-:Y:S01]  /*7400*/  SHF.L.U64.HI R11, R10, 0x4, R11 ;  /* 0x000000040a0b7819 */ /* 0x000fe2000001020b */
[----:B------:R-:W-:Y:S01]  /*7410*/  @P1 STG.E.U16 desc[UR36][R4.64], R24 ;  /* 0x0000001804001986 */ /* 0x000fe2000c101524 */
[----:B------:R-:W-:Y:S01]  /*7420*/  ISETP.GT.AND P1, PT, R3, 0x8, PT ;  /* 0x000000080300780c */ /* 0x000fe20003f24270 */
[----:B------:R-:W-:Y:S01]  /*7430*/  FMUL R31, R31, R154 ;  /* 0x0000009a1f1f7220 */ /* 0x000fe20000400000 */
[----:B------:R-:W-:Y:S01]  /*7440*/  ISETP.GT.AND P4, PT, R0, 0x8, P0 ;  /* 0x000000080000780c */ /* 0x000fe20000784270 */
[----:B------:R-:W-:Y:S01]  /*7450*/  @P3 STG.E.U16 desc[UR36][R4.64+0x2], R25 ;  /* 0x0000021904003986 */ /* 0x000fe2000c101524 */
[----:B------:R-:W-:Y:S01]  /*7460*/  LEA R6, P3, R10, R4, 0x4 ;  /* 0x000000040a067211 */ /* 0x000fe200078620ff */
[-C--:B------:R-:W-:Y:S01]  /*7470*/  FMUL R32, R32, R154.reuse ;  /* 0x0000009a20207220 */ /* 0x080fe20000400000 */
[C---:B------:R-:W-:Y:S01]  /*7480*/  ISETP.GT.AND P2, PT, R0.reuse, 0x8, P2 ;  /* 0x000000080000780c */ /* 0x040fe20001744270 */
[-C--:B------:R-:W-:Y:S01]  /*7490*/  FMUL R33, R33, R154.reuse ;  /* 0x0000009a21217220 */ /* 0x080fe20000400000 */
[----:B------:R-:W-:Y:S01]  /*74a0*/  ISETP.GT.AND P0, PT, R3, 0x9, PT ;  /* 0x000000090300780c */ /* 0x000fe20003f04270 */
[----:B------:R-:W-:Y:S01]  /*74b0*/  IMAD.X R7, R11, 0x1, R5, P3 ;  /* 0x000000010b077824 */ /* 0x000fe200018e0605 */
[----:B------:R-:W-:Y:S01]  /*74c0*/  ISETP.GT.AND P5, PT, R0, RZ, P1 ;  /* 0x000000ff0000720c */ /* 0x000fe20000fa4270 */
[-C--:B------:R-:W-:Y:S01]  /*74d0*/  FMUL R34, R34, R154.reuse ;  /* 0x0000009a22227220 */ /* 0x080fe20000400000 */
[----:B------:R-:W-:Y:S01]  /*74e0*/  ISETP.GT.AND P3, PT, R0, RZ, P0 ;  /* 0x000000ff0000720c */ /* 0x000fe20000764270 */
[----:B------:R-:W-:Y:S01]  /*74f0*/  FMUL R35, R35, R154 ;  /* 0x0000009a23237220 */ /* 0x000fe20000400000 */
[----:B------:R-:W-:Y:S01]  /*7500*/  F2FP.F16.F32.PACK_AB R26, RZ, R26 ;  /* 0x0000001aff1a723e */ /* 0x000fe200000000ff */
[-C--:B------:R-:W-:Y:S01]  /*7510*/  FMUL R36, R36, R154.reuse ;  /* 0x0000009a24247220 */ /* 0x080fe20000400000 */
[----:B------:R-:W-:Y:S01]  /*7520*/  F2FP.F16.F32.PACK_AB R27, RZ, R27 ;  /* 0x0000001bff1b723e */ /* 0x000fe200000000ff */
[----:B------:R-:W-:Y:S01]  /*7530*/  FMUL R37, R37, R154 ;  /* 0x0000009a25257220 */ /* 0x000fe20000400000 */
[----:B------:R-:W-:Y:S01]  /*7540*/  F2FP.F16.F32.PACK_AB R28, RZ, R28 ;  /* 0x0000001cff1c723e */ /* 0x000fe200000000ff */
[----:B------:R-:W-:Y:S01]  /*7550*/  @P2 STG.E.U16 desc[UR36][R6.64], R26 ;  /* 0x0000001a06002986 */ /* 0x000fe2000c101524 */
[----:B------:R-:W-:Y:S01]  /*7560*/  F2FP.F16.F32.PACK_AB R29, RZ, R29 ;  /* 0x0000001dff1d723e */ /* 0x000fe200000000ff */
[-C--:B------:R-:W-:Y:S01]  /*7570*/  FMUL R38, R38, R154.reuse ;  /* 0x0000009a26267220 */ /* 0x080fe20000400000 */
[C---:B------:R-:W-:Y:S01]  /*7580*/  ISETP.GT.AND P2, PT, R0.reuse, 0x8, P1 ;  /* 0x000000080000780c */ /* 0x040fe20000f44270 */
[----:B------:R-:W-:Y:S01]  /*7590*/  @P4 STG.E.U16 desc[UR36][R6.64+0x2], R27 ;  /* 0x0000021b06004986 */ /* 0x000fe2000c101524 */
[----:B------:R-:W-:Y:S01]  /*75a0*/  ISETP.GT.AND P1, PT, R3, 0x10, PT ;  /* 0x000000100300780c */ /* 0x000fe20003f24270 */
[----:B------:R-:W-:Y:S01]  /*75b0*/  FMUL R39, R39, R154 ;  /* 0x0000009a27277220 */ /* 0x000fe20000400000 */
[----:B------:R-:W-:Y:S01]  /*75c0*/  F2FP.F16.F32.PACK_AB R30, RZ, R30 ;  /* 0x0000001eff1e723e */ /* 0x000fe200000000ff */
[----:B------:R-:W-:Y:S01]  /*75d0*/  @P5 STG.E.U16 desc[UR36][R4.64+0x10], R28 ;  /* 0x0000101c04005986 */ /* 0x000fe2000c101524 */
[----:B------:R-:W-:Y:S01]  /*75e0*/  ISETP.GT.AND P4, PT, R0, RZ, P1 ;  /* 0x000000ff0000720c */ /* 0x000fe20000f84270 */
[-C--:B------:R-:W-:Y:S01]  /*75f0*/  FMUL R40, R40, R154.reuse ;  /* 0x0000009a28287220 */ /* 0x080fe20000400000 */
[----:B------:R-:W-:Y:S01]  /*7600*/  F2FP.F16.F32.PACK_AB R31, RZ, R31 ;  /* 0x0000001fff1f723e */ /* 0x000fe200000000ff */
[----:B------:R-:W-:Y:S01]  /*7610*/  @P3 STG.E.U16 desc[UR36][R4.64+0x12], R29 ;  /* 0x0000121d04003986 */ /* 0x000fe2000c101524 */
[----:B------:R-:W-:Y:S01]  /*7620*/  ISETP.GT.AND P3, PT, R0, 0x8, P0 ;  /* 0x000000080000780c */ /* 0x000fe20000764270 */
[----:B------:R-:W-:Y:S01]  /*7630*/  FMUL R41, R41, R154 ;  /* 0x0000009a29297220 */ /* 0x000fe20000400000 */
[----:B------:R-:W-:Y:S01]  /*7640*/  ISETP.GT.AND P0, PT, R3, 0x11, PT ;  /* 0x000000110300780c */ /* 0x000fe20003f04270 */
[----:B------:R-:W-:Y:S01]  /*7650*/  @P2 STG.E.U16 desc[UR36][R6.64+0x10], R30 ;  /* 0x0000101e06002986 */ /* 0x000fe2000c101524 */
[----:B------:R-:W-:Y:S01]  /*7660*/  F2FP.F16.F32.PACK_AB R32, RZ, R32 ;  /* 0x00000020ff20723e */ /* 0x000fe200000000ff */
[-C--:B------:R-:W-:Y:S01]  /*7670*/  FMUL R42, R42, R154.reuse ;  /* 0x0000009a2a2a7220 */ /* 0x080fe20000400000 */
[C---:B------:R-:W-:Y:S01]  /*7680*/  ISETP.GT.AND P5, PT, R0.reuse, RZ, P0 ;  /* 0x000000ff0000720c */ /* 0x040fe200007a4270 */
[-C--:B------:R-:W-:Y:S01]  /*7690*/  FMUL R43, R43, R154.reuse ;  /* 0x0000009a2b2b7220 */ /* 0x080fe20000400000 */
[----:B------:R-:W-:Y:S01]  /*76a0*/  ISETP.GT.AND P2, PT, R0, 0x8, P1 ;  /* 0x000000080000780c */ /* 0x000fe20000f44270 */
[-C--:B------:R-:W-:Y:S01]  /*76b0*/  FMUL R44, R44, R154.reuse ;  /* 0x0000009a2c2c7220 */ /* 0x080fe20000400000 */
[----:B------:R-:W-:Y:S01]  /*76c0*/  ISETP.GT.AND P1, PT, R3, 0x18, PT ;  /* 0x000000180300780c */ /* 0x000fe20003f24270 */
[-C--:B------:R-:W-:Y:S01]  /*76d0*/  FMUL R45, R45, R154.reuse ;  /* 0x0000009a2d2d7220 */ /* 0x080fe20000400000 */
[----:B------:R-:W-:Y:S01]  /*76e0*/  F2FP.F16.F32.PACK_AB R33, RZ, R33 ;  /* 0x00000021ff21723e */ /* 0x000fe200000000ff */
[----:B------:R-:W-:Y:S01]  /*76f0*/  @P3 STG.E.U16 desc[UR36][R6.64+0x12], R31 ;  /* 0x0000121f06003986 */ /* 0x000fe2000c101524 */
[----:B------:R-:W-:Y:S01]  /*7700*/  ISETP.GT.AND P3, PT, R0, 0x8, P0 ;  /* 0x000000080000780c */ /* 0x000fe20000764270 */
[-C--:B------:R-:W-:Y:S01]  /*7710*/  FMUL R46, R46, R154.reuse ;  /* 0x0000009a2e2e7220 */ /* 0x080fe20000400000 */
[----:B------:R-:W-:Y:S01]  /*7720*/  ISETP.GT.AND P0, PT, R3, 0x19, PT ;  /* 0x000000190300780c */ /* 0x000fe20003f04270 */
[----:B------:R-:W-:Y:S01]  /*7730*/  @P4 STG.E.U16 desc[UR36][R4.64+0x20], R32 ;  /* 0x0000202004004986 */ /* 0x000fe2000c101524 */
[C---:B------:R-:W-:Y:S01]  /*7740*/  ISETP.GT.AND P4, PT, R0.reuse, RZ, P1 ;  /* 0x000000ff0000720c */ /* 0x040fe20000f84270 */
[----:B------:R-:W-:Y:S01]  /*7750*/  FMUL R47, R47, R154 ;  /* 0x0000009a2f2f7220 */ /* 0x000fe20000400000 */
[----:B------:R-:W-:Y:S01]  /*7760*/  F2FP.F16.F32.PACK_AB R34, RZ, R34 ;  /* 0x00000022ff22723e */ /* 0x000fe200000000ff */
[----:B------:R-:W-:Y:S01]  /*7770*/  @P5 STG.E.U16 desc[UR36][R4.64+0x22], R33 ;  /* 0x0000222104005986 */ /* 0x000fe2000c101524 */
[----:B------:R-:W-:Y:S01]  /*7780*/  ISETP.GT.AND P5, PT, R0, RZ, P0 ;  /* 0x000000ff0000720c */ /* 0x000fe200007a4270 */
[----:B------:R-:W-:Y:S01]  /*7790*/  FMUL R48, R48, R154 ;  /* 0x0000009a30307220 */ /* 0x000fe20000400000 */
[----:B------:R-:W-:Y:S01]  /*77a0*/  F2FP.F16.F32.PACK_AB R35, RZ, R35 ;  /* 0x00000023ff23723e */ /* 0x000fe200000000ff */
[----:B------:R-:W-:Y:S01]  /*77b0*/  @P2 STG.E.U16 desc[UR36][R6.64+0x20], R34 ;  /* 0x0000202206002986 */ /* 0x000fe2000c101524 */
[----:B------:R-:W-:Y:S01]  /*77c0*/  F2FP.F16.F32.PACK_AB R36, RZ, R36 ;  /* 0x00000024ff24723e */ /* 0x000fe200000000ff */
[-C--:B------:R-:W-:Y:S01]  /*77d0*/  FMUL R49, R49, R154.reuse ;  /* 0x0000009a31317220 */ /* 0x080fe20000400000 */
[----:B------:R-:W-:Y:S01]  /*77e0*/  ISETP.GT.AND P2, PT, R0, 0x8, P1 ;  /* 0x000000080000780c */ /* 0x000fe20000f44270 */
[----:B------:R-:W-:Y:S01]  /*77f0*/  @P3 STG.E.U16 desc[UR36][R6.64+0x22], R35 ;  /* 0x0000222306003986 */ /* 0x000fe2000c101524 */
[----:B------:R-:W-:Y:S01]  /*7800*/  ISETP.GT.AND P1, PT, R3, 0x20, PT ;  /* 0x000000200300780c */ /* 0x000fe20003f24270 */
[-C--:B------:R-:W-:Y:S01]  /*7810*/  FMUL R50, R50, R154.reuse ;  /* 0x0000009a32327220 */ /* 0x080fe20000400000 */
[----:B------:R-:W-:Y:S01]  /*7820*/  F2FP.F16.F32.PACK_AB R37, RZ, R37 ;  /* 0x00000025ff25723e */ /* 0x000fe200000000ff */
[----:B------:R-:W-:Y:S01]  /*7830*/  @P4 STG.E.U16 desc[UR36][R4.64+0x30], R36 ;  /* 0x0000302404004986 */ /* 0x000fe2000c101524 */
[C---:B------:R-:W-:Y:S01]  /*7840*/  ISETP.GT.AND P3, PT, R0.reuse, 0x8, P0 ;  /* 0x000000080000780c */ /* 0x040fe20000764270 */
[-C--:B------:R-:W-:Y:S01]  /*7850*/  FMUL R51, R51, R154.reuse ;  /* 0x0000009a33337220 */ /* 0x080fe20000400000 */
[----:B------:R-:W-:Y:S01]  /*7860*/  ISETP.GT.AND P0, PT, R3, 0x21, PT ;  /* 0x000000210300780c */ /* 0x000fe20003f04270 */
[----:B------:R-:W-:Y:S01]  /*7870*/  @P5 STG.E.U16 desc[UR36][R4.64+0x32], R37 ;  /* 0x0000322504005986 */ /* 0x000fe2000c101524 */
[----:B------:R-:W-:Y:S01]  /*7880*/  ISETP.GT.AND P4, PT, R0, RZ, P1 ;  /* 0x000000ff0000720c */ /* 0x000fe20000f84270 */
[----:B------:R-:W-:Y:S01]  /*7890*/  FMUL R52, R52, R154 ;  /* 0x0000009a34347220 */ /* 0x000fe20000400000 */
[----:B------:R-:W-:Y:S01]  /*78a0*/  F2FP.F16.F32.PACK_AB R38, RZ, R38 ;  /* 0x00000026ff26723e */ /* 0x000fe200000000ff */
[-C--:B------:R-:W-:Y:S01]  /*78b0*/  FMUL R53, R53, R154.reuse ;  /* 0x0000009a35357220 */ /* 0x080fe20000400000 */
        /* <DEDUP_REMOVED lines=325> */
[----:B------:R-:W-:Y:S01]  /*8d10*/  FMUL R151, R151, R154 ;  /* 0x0000009a97977220 */ /* 0x000fe20000400000 */
[----:B------:R-:W-:Y:S01]  /*8d20*/  ISETP.GT.AND P2, PT, R0, 0x8, P1 ;  /* 0x000000080000780c */ /* 0x000fe20000f44270 */
[----:B------:R-:W-:Y:S01]  /*8d30*/  @P3 STG.E.U16 desc[UR36][R6.64+0x132], R103 ;  /* 0x0001326706003986 */ /* 0x000fe2000c101524 */
[----:B------:R-:W-:-:S02]  /*8d40*/  ISETP.GT.AND P1, PT, R3, 0xa8, PT ;  /* 0x000000a80300780c */ /* 0x000fc40003f24270 */
[----:B------:R-:W-:Y:S01]  /*8d50*/  F2FP.F16.F32.PACK_AB R105, RZ, R105 ;  /* 0x00000069ff69723e */ /* 0x000fe200000000ff */
[----:B------:R-:W-:Y:S01]  /*8d60*/  @P4 STG.E.U16 desc[UR36][R4.64+0x140], R104 ;  /* 0x0001406804004986 */ /* 0x000fe2000c101524 */
[C---:B------:R-:W-:Y:S02]  /*8d70*/  ISETP.GT.AND P3, PT, R0.reuse, 0x8, P0 ;  /* 0x000000080000780c */ /* 0x040fe40000764270 */
[----:B------:R-:W-:Y:S01]  /*8d80*/  ISETP.GT.AND P0, PT, R3, 0xa9, PT ;  /* 0x000000a90300780c */ /* 0x000fe20003f04270 */
[----:B------:R-:W-:Y:S01]  /*8d90*/  @P5 STG.E.U16 desc[UR36][R4.64+0x142], R105 ;  /* 0x0001426904005986 */ /* 0x000fe2000c101524 */
[C---:B------:R-:W-:Y:S02]  /*8da0*/  ISETP.GT.AND P4, PT, R0.reuse, RZ, P1 ;  /* 0x000000ff0000720c */ /* 0x040fe40000f84270 */
[----:B------:R-:W-:Y:S02]  /*8db0*/  F2FP.F16.F32.PACK_AB R106, RZ, R106 ;  /* 0x0000006aff6a723e */ /* 0x000fe400000000ff */
[----:B------:R-:W-:-:S02]  /*8dc0*/  ISETP.GT.AND P5, PT, R0, RZ, P0 ;  /* 0x000000ff0000720c */ /* 0x000fc400007a4270 */
[----:B------:R-:W-:Y:S01]  /*8dd0*/  F2FP.F16.F32.PACK_AB R107, RZ, R107 ;  /* 0x0000006bff6b723e */ /* 0x000fe200000000ff */
[----:B------:R-:W-:Y:S01]  /*8de0*/  @P2 STG.E.U16 desc[UR36][R6.64+0x140], R106 ;  /* 0x0001406a06002986 */ /* 0x000fe2000c101524 */
[----:B------:R-:W-:Y:S02]  /*8df0*/  F2FP.F16.F32.PACK_AB R108, RZ, R108 ;  /* 0x0000006cff6c723e */ /* 0x000fe400000000ff */
[C---:B------:R-:W-:Y:S01]  /*8e00*/  ISETP.GT.AND P2, PT, R0.reuse, 0x8, P1 ;  /* 0x000000080000780c */ /* 0x040fe20000f44270 */
[----:B------:R-:W-:Y:S01]  /*8e10*/  @P3 STG.E.U16 desc[UR36][R6.64+0x142], R107 ;  /* 0x0001426b06003986 */ /* 0x000fe2000c101524 */
[----:B------:R-:W-:Y:S02]  /*8e20*/  ISETP.GT.AND P1, PT, R3, 0xb0, PT ;  /* 0x000000b00300780c */ /* 0x000fe40003f24270 */
[----:B------:R-:W-:Y:S01]  /*8e30*/  F2FP.F16.F32.PACK_AB R109, RZ, R109 ;  /* 0x0000006dff6d723e */ /* 0x000fe200000000ff */
[----:B------:R-:W-:Y:S01]  /*8e40*/  @P4 STG.E.U16 desc[UR36][R4.64+0x150], R108 ;  /* 0x0001506c04004986 */ /* 0x000fe2000c101524 */
[----:B------:R-:W-:-:S02]  /*8e50*/  ISETP.GT.AND P3, PT, R0, 0x8, P0 ;  /* 0x000000080000780c */ /* 0x000fc40000764270 */
[----:B------:R-:W-:Y:S01]  /*8e60*/  ISETP.GT.AND P0, PT, R3, 0xb1, PT ;  /* 0x000000b10300780c */ /* 0x000fe20003f04270 */
[----:B------:R-:W-:Y:S01]  /*8e70*/  @P5 STG.E.U16 desc[UR36][R4.64+0x152], R109 ;  /* 0x0001526d04005986 */ /* 0x000fe2000c101524 */
[C---:B------:R-:W-:Y:S02]  /*8e80*/  ISETP.GT.AND P4, PT, R0.reuse, RZ, P1 ;  /* 0x000000ff0000720c */ /* 0x040fe40000f84270 */
[----:B------:R-:W-:Y:S02]  /*8e90*/  F2FP.F16.F32.PACK_AB R110, RZ, R110 ;  /* 0x0000006eff6e723e */ /* 0x000fe400000000ff */
[----:B------:R-:W-:Y:S02]  /*8ea0*/  ISETP.GT.AND P5, PT, R0, RZ, P0 ;  /* 0x000000ff0000720c */ /* 0x000fe400007a4270 */
[----:B------:R-:W-:Y:S01]  /*8eb0*/  F2FP.F16.F32.PACK_AB R111, RZ, R111 ;  /* 0x0000006fff6f723e */ /* 0x000fe200000000ff */
[----:B------:R-:W-:Y:S01]  /*8ec0*/  @P2 STG.E.U16 desc[UR36][R6.64+0x150], R110 ;  /* 0x0001506e06002986 */ /* 0x000fe2000c101524 */
[----:B------:R-:W-:-:S02]  /*8ed0*/  F2FP.F16.F32.PACK_AB R112, RZ, R112 ;  /* 0x00000070ff70723e */ /* 0x000fc400000000ff */
[C---:B------:R-:W-:Y:S01]  /*8ee0*/  ISETP.GT.AND P2, PT, R0.reuse, 0x8, P1 ;  /* 0x000000080000780c */ /* 0x040fe20000f44270 */
[----:B------:R-:W-:Y:S01]  /*8ef0*/  @P3 STG.E.U16 desc[UR36][R6.64+0x152], R111 ;  /* 0x0001526f06003986 */ /* 0x000fe2000c101524 */
[C---:B------:R-:W-:Y:S02]  /*8f00*/  ISETP.GT.AND P1, PT, R3.reuse, 0xb8, PT ;  /* 0x000000b80300780c */ /* 0x040fe40003f24270 */
[----:B------:R-:W-:Y:S01]  /*8f10*/  F2FP.F16.F32.PACK_AB R113, RZ, R113 ;  /* 0x00000071ff71723e */ /* 0x000fe200000000ff */
[----:B------:R-:W-:Y:S01]  /*8f20*/  @P4 STG.E.U16 desc[UR36][R4.64+0x160], R112 ;  /* 0x0001607004004986 */ /* 0x000fe2000c101524 */
[C---:B------:R-:W-:Y:S02]  /*8f30*/  ISETP.GT.AND P3, PT, R0.reuse, 0x8, P0 ;  /* 0x000000080000780c */ /* 0x040fe40000764270 */
[----:B------:R-:W-:Y:S01]  /*8f40*/  ISETP.GT.AND P0, PT, R3, 0xb9, PT ;  /* 0x000000b90300780c */ /* 0x000fe20003f04270 */
[----:B------:R-:W-:Y:S01]  /*8f50*/  @P5 STG.E.U16 desc[UR36][R4.64+0x162], R113 ;  /* 0x0001627104005986 */ /* 0x000fe2000c101524 */
[----:B------:R-:W-:-:S02]  /*8f60*/  ISETP.GT.AND P4, PT, R0, RZ, P1 ;  /* 0x000000ff0000720c */ /* 0x000fc40000f84270 */
[----:B------:R-:W-:Y:S02]  /*8f70*/  F2FP.F16.F32.PACK_AB R114, RZ, R114 ;  /* 0x00000072ff72723e */ /* 0x000fe400000000ff */
[C---:B------:R-:W-:Y:S02]  /*8f80*/  ISETP.GT.AND P5, PT, R0.reuse, RZ, P0 ;  /* 0x000000ff0000720c */ /* 0x040fe400007a4270 */
[----:B------:R-:W-:Y:S01]  /*8f90*/  F2FP.F16.F32.PACK_AB R115, RZ, R115 ;  /* 0x00000073ff73723e */ /* 0x000fe200000000ff */
[----:B------:R-:W-:Y:S01]  /*8fa0*/  @P2 STG.E.U16 desc[UR36][R6.64+0x160], R114 ;  /* 0x0001607206002986 */ /* 0x000fe2000c101524 */
[----:B------:R-:W-:Y:S02]  /*8fb0*/  F2FP.F16.F32.PACK_AB R116, RZ, R116 ;  /* 0x00000074ff74723e */ /* 0x000fe400000000ff */
        /* <DEDUP_REMOVED lines=65> */
[----:B------:R-:W-:Y:S02]  /*93d0*/  ISETP.GT.AND P5, PT, R0, RZ, P0 ;  /* 0x000000ff0000720c */ /* 0x000fe400007a4270 */
[----:B------:R-:W-:Y:S02]  /*93e0*/  F2FP.F16.F32.PACK_AB R134, RZ, R134 ;  /* 0x00000086ff86723e */ /* 0x000fe400000000ff */
[----:B------:R-:W-:Y:S02]  /*93f0*/  F2FP.F16.F32.PACK_AB R135, RZ, R135 ;  /* 0x00000087ff87723e */ /* 0x000fe400000000ff */
[----:B------:R-:W-:Y:S01]  /*9400*/  F2FP.F16.F32.PACK_AB R136, RZ, R136 ;  /* 0x00000088ff88723e */ /* 0x000fe200000000ff */
[----:B------:R-:W-:Y:S01]  /*9410*/  @P2 STG.E.U16 desc[UR36][R6.64+0x1b0], R134 ;  /* 0x0001b08606002986 */ /* 0x000fe2000c101524 */
[----:B------:R-:W-:-:S02]  /*9420*/  F2FP.F16.F32.PACK_AB R137, RZ, R137 ;  /* 0x00000089ff89723e */ /* 0x000fc400000000ff */
[C---:B------:R-:W-:Y:S01]  /*9430*/  ISETP.GT.AND P1, PT, R0.reuse, 0x8, P1 ;  /* 0x000000080000780c */ /* 0x040fe20000f24270 */
[----:B------:R-:W-:Y:S01]  /*9440*/  @P3 STG.E.U16 desc[UR36][R6.64+0x1b2], R135 ;  /* 0x0001b28706003986 */ /* 0x000fe2000c101524 */
[C---:B------:R-:W-:Y:S02]  /*9450*/  ISETP.GT.AND P2, PT, R0.reuse, 0x8, P0 ;  /* 0x000000080000780c */ /* 0x040fe40000744270 */
[C---:B------:R-:W-:Y:S01]  /*9460*/  ISETP.GT.AND P0, PT, R3.reuse, 0xe9, PT ;  /* 0x000000e90300780c */ /* 0x040fe20003f04270 */
[----:B------:R-:W-:Y:S01]  /*9470*/  @P4 STG.E.U16 desc[UR36][R4.64+0x1c0], R136 ;  /* 0x0001c08804004986 */ /* 0x000fe2000c101524 */
[----:B------:R-:W-:Y:S02]  /*9480*/  ISETP.GT.AND P4, PT, R3, 0xe8, PT ;  /* 0x000000e80300780c */ /* 0x000fe40003f84270 */
[----:B------:R-:W-:Y:S01]  /*9490*/  F2FP.F16.F32.PACK_AB R138, RZ, R138 ;  /* 0x0000008aff8a723e */ /* 0x000fe200000000ff */
[----:B------:R-:W-:Y:S01]  /*94a0*/  @P5 STG.E.U16 desc[UR36][R4.64+0x1c2], R137 ;  /* 0x0001c28904005986 */ /* 0x000fe2000c101524 */
[----:B------:R-:W-:-:S02]  /*94b0*/  ISETP.GT.AND P5, PT, R0, RZ, P4 ;  /* 0x000000ff0000720c */ /* 0x000fc400027a4270 */
[----:B------:R-:W-:Y:S01]  /*94c0*/  F2FP.F16.F32.PACK_AB R139, RZ, R139 ;  /* 0x0000008bff8b723e */ /* 0x000fe200000000ff */
[----:B------:R-:W-:Y:S01]  /*94d0*/  @P1 STG.E.U16 desc[UR36][R6.64+0x1c0], R138 ;  /* 0x0001c08a06001986 */ /* 0x000fe2000c101524 */
[----:B------:R-:W-:Y:S02]  /*94e0*/  F2FP.F16.F32.PACK_AB R140, RZ, R140 ;  /* 0x0000008cff8c723e */ /* 0x000fe400000000ff */
[C---:B------:R-:W-:Y:S01]  /*94f0*/  ISETP.GT.AND P3, PT, R0.reuse, RZ, P0 ;  /* 0x000000ff0000720c */ /* 0x040fe20000764270 */
[----:B------:R-:W-:Y:S01]  /*9500*/  @P2 STG.E.U16 desc[UR36][R6.64+0x1c2], R139 ;  /* 0x0001c28b06002986 */ /* 0x000fe2000c101524 */
[C---:B------:R-:W-:Y:S02]  /*9510*/  ISETP.GT.AND P4, PT, R0.reuse, 0x8, P4 ;  /* 0x000000080000780c */ /* 0x040fe40002784270 */
[----:B------:R-:W-:Y:S02]  /*9520*/  F2FP.F16.F32.PACK_AB R141, RZ, R141 ;  /* 0x0000008dff8d723e */ /* 0x000fe400000000ff */
[----:B------:R-:W-:Y:S01]  /*9530*/  F2FP.F16.F32.PACK_AB R142, RZ, R142 ;  /* 0x0000008eff8e723e */ /* 0x000fe200000000ff */
[----:B------:R-:W-:Y:S01]  /*9540*/  @P5 STG.E.U16 desc[UR36][R4.64+0x1d0], R140 ;  /* 0x0001d08c04005986 */ /* 0x000fe2000c101524 */
[----:B------:R-:W-:-:S02]  /*9550*/  ISETP.GT.AND P5, PT, R0, 0x8, P0 ;  /* 0x000000080000780c */ /* 0x000fc400007a4270 */
[----:B------:R-:W-:Y:S02]  /*9560*/  F2FP.F16.F32.PACK_AB R143, RZ, R143 ;  /* 0x0000008fff8f723e */ /* 0x000fe400000000ff */
[C---:B------:R-:W-:Y:S01]  /*9570*/  ISETP.GT.AND P0, PT, R3.reuse, 0xf1, PT ;  /* 0x000000f10300780c */ /* 0x040fe20003f04270 */
[----:B------:R-:W-:Y:S01]  /*9580*/  @P3 STG.E.U16 desc[UR36][R4.64+0x1d2], R141 ;  /* 0x0001d28d04003986 */ /* 0x000fe2000c101524 */
[----:B------:R-:W-:Y:S02]  /*9590*/  ISETP.GT.AND P3, PT, R3, 0xf0, PT ;  /* 0x000000f00300780c */ /* 0x000fe40003f64270 */
[----:B------:R-:W-:Y:S01]  /*95a0*/  F2FP.F16.F32.PACK_AB R144, RZ, R144 ;  /* 0x00000090ff90723e */ /* 0x000fe200000000ff */
[----:B------:R-:W-:Y:S01]  /*95b0*/  @P4 STG.E.U16 desc[UR36][R6.64+0x1d0], R142 ;  /* 0x0001d08e06004986 */ /* 0x000fe2000c101524 */
[C---:B------:R-:W-:Y:S02]  /*95c0*/  ISETP.GT.AND P4, PT, R0.reuse, RZ, P3 ;  /* 0x000000ff0000720c */ /* 0x040fe40001f84270 */
[----:B------:R-:W-:Y:S01]  /*95d0*/  F2FP.F16.F32.PACK_AB R145, RZ, R145 ;  /* 0x00000091ff91723e */ /* 0x000fe200000000ff */
[----:B------:R-:W-:Y:S01]  /*95e0*/  @P5 STG.E.U16 desc[UR36][R6.64+0x1d2], R143 ;  /* 0x0001d28f06005986 */ /* 0x000fe2000c101524 */
[----:B------:R-:W-:-:S02]  /*95f0*/  ISETP.GT.AND P5, PT, R0, RZ, P0 ;  /* 0x000000ff0000720c */ /* 0x000fc400007a4270 */
[C---:B------:R-:W-:Y:S02]  /*9600*/  ISETP.GT.AND P2, PT, R3.reuse, 0xf8, PT ;  /* 0x000000f80300780c */ /* 0x040fe40003f44270 */
[----:B------:R-:W-:Y:S02]  /*9610*/  ISETP.GT.AND P1, PT, R3, 0xf9, PT ;  /* 0x000000f90300780c */ /* 0x000fe40003f24270 */
[C---:B------:R-:W-:Y:S02]  /*9620*/  ISETP.GT.AND P3, PT, R0.reuse, 0x8, P3 ;  /* 0x000000080000780c */ /* 0x040fe40001f64270 */
[C---:B------:R-:W-:Y:S01]  /*9630*/  ISETP.GT.AND P0, PT, R0.reuse, 0x8, P0 ;  /* 0x000000080000780c */ /* 0x040fe20000704270 */
[----:B------:R-:W-:Y:S01]  /*9640*/  @P4 STG.E.U16 desc[UR36][R4.64+0x1e0], R144 ;  /* 0x0001e09004004986 */ /* 0x000fe2000c101524 */
[C---:B------:R-:W-:Y:S02]  /*9650*/  ISETP.GT.AND P4, PT, R0.reuse, RZ, P1 ;  /* 0x000000ff0000720c */ /* 0x040fe40000f84270 */
[----:B------:R-:W-:Y:S01]  /*9660*/  F2FP.F16.F32.PACK_AB R146, RZ, R146 ;  /* 0x00000092ff92723e */ /* 0x000fe200000000ff */
[----:B------:R-:W-:Y:S01]  /*9670*/  @P5 STG.E.U16 desc[UR36][R4.64+0x1e2], R145 ;  /* 0x0001e29104005986 */ /* 0x000fe2000c101524 */
[----:B------:R-:W-:-:S02]  /*9680*/  ISETP.GT.AND P5, PT, R0, RZ, P2 ;  /* 0x000000ff0000720c */ /* 0x000fc400017a4270 */
[C---:B------:R-:W-:Y:S02]  /*9690*/  ISETP.GT.AND P2, PT, R0.reuse, 0x8, P2 ;  /* 0x000000080000780c */ /* 0x040fe40001744270 */
[----:B------:R-:W-:Y:S01]  /*96a0*/  F2FP.F16.F32.PACK_AB R147, RZ, R147 ;  /* 0x00000093ff93723e */ /* 0x000fe200000000ff */
[----:B------:R-:W-:Y:S01]  /*96b0*/  @P3 STG.E.U16 desc[UR36][R6.64+0x1e0], R146 ;  /* 0x0001e09206003986 */ /* 0x000fe2000c101524 */
[----:B------:R-:W-:Y:S02]  /*96c0*/  ISETP.GT.AND P1, PT, R0, 0x8, P1 ;  /* 0x000000080000780c */ /* 0x000fe40000f24270 */
[----:B------:R-:W-:Y:S01]  /*96d0*/  F2FP.F16.F32.PACK_AB R148, RZ, R148 ;  /* 0x00000094ff94723e */ /* 0x000fe200000000ff */
[----:B------:R-:W-:Y:S01]  /*96e0*/  @P0 STG.E.U16 desc[UR36][R6.64+0x1e2], R147 ;  /* 0x0001e29306000986 */ /* 0x000fe2000c101524 */
[----:B------:R-:W-:Y:S02]  /*96f0*/  F2FP.F16.F32.PACK_AB R149, RZ, R149 ;  /* 0x00000095ff95723e */ /* 0x000fe400000000ff */
[----:B------:R-:W-:Y:S01]  /*9700*/  F2FP.F16.F32.PACK_AB R150, RZ, R150 ;  /* 0x00000096ff96723e */ /* 0x000fe200000000ff */
[----:B------:R-:W-:Y:S01]  /*9710*/  @P5 STG.E.U16 desc[UR36][R4.64+0x1f0], R148 ;  /* 0x0001f09404005986 */ /* 0x000fe2000c101524 */
[----:B------:R-:W-:-:S03]  /*9720*/  F2FP.F16.F32.PACK_AB R151, RZ, R151 ;  /* 0x00000097ff97723e */ /* 0x000fc600000000ff */
[----:B------:R0:W-:Y:S02]  /*9730*/  @P4 STG.E.U16 desc[UR36][R4.64+0x1f2], R149 ;  /* 0x0001f29504004986 */ /* 0x0001e4000c101524 */
[----:B0-----:R-:W-:Y:S02]  /*9740*/  @P2 IMAD.MOV.U32 R4, RZ, RZ, R6 ;  /* 0x000000ffff042224 */ /* 0x001fe400078e0006 */
[----:B------:R-:W-:-:S05]  /*9750*/  @P2 IMAD.MOV.U32 R5, RZ, RZ, R7 ;  /* 0x000000ffff052224 */ /* 0x000fca00078e0007 */
[----:B------:R0:W-:Y:S04]  /*9760*/  @P2 STG.E.U16 desc[UR36][R4.64+0x1f0], R150 ;  /* 0x0001f09604002986 */ /* 0x0001e8000c101524 */
[----:B------:R0:W-:Y:S02]  /*9770*/  @P1 STG.E.U16 desc[UR36][R6.64+0x1f2], R151 ;  /* 0x0001f29706001986 */ /* 0x0001e4000c101524 */
.L_x_283:
[----:B------:R-:W-:Y:S05]  /*9780*/  BSYNC B0 ;  /* 0x0000000000007941 */ /* 0x000fea0003800000 */
.L_x_29:
[----:B------:R-:W-:Y:S01]  /*9790*/  ULDC UR4, c[0x0][0xc] ;  /* 0x0000030000047ab9 */ /* 0x000fe20000000800 */
[----:B------:R-:W-:Y:S01]  /*97a0*/  ULDC UR5, c[0x0][0x10] ;  /* 0x0000040000057ab9 */ /* 0x000fe20000000800 */
[----:B0-----:R-:W0:Y:S01]  /*97b0*/  LDC R3, c[0x0][0x14] ;  /* 0x00000500ff037b82 */ /* 0x001e220000000800 */
[----:B------:R-:W-:Y:S01]  /*97c0*/  UIMAD.WIDE.U32 UR4, UR4, UR5, URZ ;  /* 0x00000005040472a5 */ /* 0x000fe2000f8e003f */
[----:B------:R-:W-:Y:S01]  /*97d0*/  PRMT R0, RZ, 0x7610, R0 ;  /* 0x00007610ff007816 */ /* 0x000fe20000000000 */
[----:B----45:R-:W-:Y:S02]  /*97e0*/  IMAD.MOV.U32 R152, RZ, RZ, -0x1 ;  /* 0xffffffffff987424 */ /* 0x030fe400078e00ff */
[----:B------:R-:W-:Y:S02]  /*97f0*/  IMAD.MOV.U32 R23, RZ, RZ, -0x1 ;  /* 0xffffffffff177424 */ /* 0x000fe400078e00ff */
[----:B0-----:R-:W-:-:S04]  /*9800*/  IMAD.WIDE.U32 R16, R3, UR4, R16 ;  /* 0x0000000403107c25 */ /* 0x001fc8000f8e0010 */
[----:B------:R-:W-:Y:S01]  /*9810*/  IMAD R3, R3, UR5, RZ ;  /* 0x0000000503037c24 */ /* 0x000fe2000f8e02ff */
[----:B------:R-:W-:Y:S02]  /*9820*/  ULDC.64 UR4, c[0x0][0x650] ;  /* 0x0001940000047ab9 */ /* 0x000fe40000000a00 */
[----:B------:R-:W-:Y:S01]  /*9830*/  ISETP.GE.U32.AND P0, PT, R16, UR4, PT ;  /* 0x0000000410007c0c */ /* 0x000fe2000bf06070 */
[----:B------:R-:W-:-:S05]  /*9840*/  IMAD.IADD R17, R17, 0x1, R3 ;  /* 0x0000000111117824 */ /* 0x000fca00078e0203 */
[----:B------:R-:W-:-:S13]  /*9850*/  ISETP.GE.U32.AND.EX P0, PT, R17, UR5, PT, P0 ;  /* 0x0000000511007c0c */ /* 0x000fda000bf06100 */
[----:B------:R-:W-:Y:S05]  /*9860*/  @P0 BRA `(.L_x_284) ;  /* 0x0000000400640947 */ /* 0x000fea0003800000 */
[----:B------:R-:W0:Y:S01]  /*9870*/  S2R R12, SR_CTAID.X ;  /* 0x00000000000c7919 */ /* 0x000e220000002500 */
[----:B------:R-:W4:Y:S01]  /*9880*/  LDC.64 R10, c[0x0][0x628] ;  /* 0x00018a00ff0a7b82 */ /* 0x000f220000000a00 */
[----:B------:R-:W-:Y:S01]  /*9890*/  ULDC UR4, c[0x0][0x150] ;  /* 0x0000540000047ab9 */ /* 0x000fe20000000800 */
[----:B-123--:R-:W-:Y:S01]  /*98a0*/  IMAD.MOV.U32 R8, RZ, RZ, R16 ;  /* 0x000000ffff087224 */ /* 0x00efe200078e0010 */
[----:B------:R-:W1:Y:S01]  /*98b0*/  S2R R24, SR_CTAID.Y ;  /* 0x0000000000187919 */ /* 0x000e620000002600 */
[----:B------:R-:W-:-:S04]  /*98c0*/  IMAD.MOV.U32 R9, RZ, RZ, R17 ;  /* 0x000000ffff097224 */ /* 0x000fc800078e0011 */
[----:B------:R-:W2:Y:S08]  /*98d0*/  LDC R21, c[0x0][0x144] ;  /* 0x00005100ff157b82 */ /* 0x000eb00000000800 */
[----:B------:R-:W3:Y:S08]  /*98e0*/  LDC R0, c[0x0][0x630] ;  /* 0x00018c00ff007b82 */ /* 0x000ef00000000800 */
[----:B------:R-:W1:Y:S01]  /*98f0*/  LDC.64 R14, c[0x0][0x620] ;  /* 0x00018800ff0e7b82 */ /* 0x000e620000000a00 */
[----:B----4-:R-:W-:-:S04]  /*9900*/  ISETP.NE.U32.AND P0, PT, R10, RZ, PT ;  /* 0x000000ff0a00720c */ /* 0x010fc80003f05070 */
[----:B------:R-:W-:Y:S02]  /*9910*/  ISETP.NE.AND.EX P0, PT, R11, RZ, PT, P0 ;  /* 0x000000ff0b00720c */ /* 0x000fe40003f05300 */
[----:B0-----:R-:W-:-:S05]  /*9920*/  I2FP.F32.U32 R3, R12 ;  /* 0x0000000c00037245 */ /* 0x001fca0000201000 */
[----:B------:R-:W-:-:S04]  /*9930*/  FMUL R3, R3, UR4 ;  /* 0x0000000403037c20 */ /* 0x000fc80008400000 */
[----:B------:R0:W4:Y:S02]  /*9940*/  F2I.U32.TRUNC.NTZ R20, R3 ;  /* 0x0000000300147305 */ /* 0x000124000020f000 */
[----:B--23--:R-:W-:Y:S05]  /*9950*/  @!P0 BRA `(.L_x_285) ;  /* 0x0000000000288947 */ /* 0x00cfea0003800000 */
[----:B0-----:R-:W0:Y:S02]  /*9960*/  LDC R3, c[0x0][0x634] ;  /* 0x00018d00ff037b82 */ /* 0x001e240000000800 */
        /* <DEDUP_REMOVED lines=9> */
.L_x_285:
[----:B------:R-:W2:Y:S01]  /*9a00*/  LDC.64 R30, c[0x0][0x640] ;  /* 0x00019000ff1e7b82 */ /* 0x000ea20000000a00 */
[-CC-:B------:R-:W-:Y:S01]  /*9a10*/  SHF.R.U64 R23, R8, R0.reuse, R9.reuse ;  /* 0x0000000008177219 */ /* 0x180fe20000001209 */
[----:B----4-:R-:W-:Y:S01]  /*9a20*/  IMAD.MOV R20, RZ, RZ, -R20 ;  /* 0x000000ffff147224 */ /* 0x010fe200078e0a14 */
[----:B------:R-:W-:Y:S01]  /*9a30*/  SHF.R.U32.HI R0, RZ, R0, R9 ;  /* 0x00000000ff007219 */ /* 0x000fe20000011609 */
[----:B------:R-:W-:Y:S01]  /*9a40*/  ULDC UR4, c[0x0][0x154] ;  /* 0x0000550000047ab9 */ /* 0x000fe20000000800 */
[----:B0-----:R-:W-:Y:S01]  /*9a50*/  IADD3 R3, P0, RZ, -R23, RZ ;  /* 0x80000017ff037210 */ /* 0x001fe20007f1e0ff */
[----:B------:R-:W-:Y:S02]  /*9a60*/  IMAD R26, R21, R20, R12 ;  /* 0x00000014151a7224 */ /* 0x000fe400078e020c */
[----:B------:R-:W0:Y:S01]  /*9a70*/  LDC R6, c[0x0][0x618] ;  /* 0x00018600ff067b82 */ /* 0x000e220000000800 */
[----:B------:R-:W-:Y:S02]  /*9a80*/  IMAD.MOV.U32 R7, RZ, RZ, 0x1 ;  /* 0x00000001ff077424 */ /* 0x000fe400078e00ff */
[----:B------:R-:W-:-:S04]  /*9a90*/  IMAD.X R5, RZ, RZ, ~R0, P0 ;  /* 0x000000ffff057224 */ /* 0x000fc800000e0e00 */
[-C--:B-1----:R-:W-:Y:S01]  /*9aa0*/  IMAD R0, R5, R14.reuse, RZ ;  /* 0x0000000e05007224 */ /* 0x082fe200078e02ff */
[----:B------:R-:W1:Y:S01]  /*9ab0*/  LDC R8, c[0x0][0x608] ;  /* 0x00018200ff087b82 */ /* 0x000e620000000800 */
[----:B------:R-:W-:-:S04]  /*9ac0*/  IMAD.WIDE.U32 R4, R3, R14, R16 ;  /* 0x0000000e03047225 */ /* 0x000fc800078e0010 */
[----:B------:R-:W-:Y:S01]  /*9ad0*/  IMAD R3, R3, R15, R0 ;  /* 0x0000000f03037224 */ /* 0x000fe200078e0200 */
[----:B------:R-:W-:Y:S02]  /*9ae0*/  I2FP.F32.U32 R0, R24 ;  /* 0x0000001800007245 */ /* 0x000fe40000201000 */
[----:B------:R-:W3:Y:S01]  /*9af0*/  LDC R28, c[0x0][0x658] ;  /* 0x00019600ff1c7b82 */ /* 0x000ee20000000800 */
[----:B------:R-:W-:Y:S01]  /*9b00*/  IMAD.IADD R3, R5, 0x1, R3 ;  /* 0x0000000105037824 */ /* 0x000fe200078e0203 */
[----:B--2---:R-:W-:Y:S01]  /*9b10*/  ISETP.NE.U32.AND P0, PT, R30, RZ, PT ;  /* 0x000000ff1e00720c */ /* 0x004fe20003f05070 */
[----:B------:R-:W-:Y:S01]  /*9b20*/  FMUL R0, R0, UR4 ;  /* 0x0000000400007c20 */ /* 0x000fe20008400000 */
[----:B------:R-:W-:Y:S02]  /*9b30*/  IMAD.MOV.U32 R5, RZ, RZ, -0x1 ;  /* 0xffffffffff057424 */ /* 0x000fe400078e00ff */
[----:B------:R-:W-:Y:S01]  /*9b40*/  ISETP.NE.AND.EX P0, PT, R31, RZ, PT, P0 ;  /* 0x000000ff1f00720c */ /* 0x000fe20003f05300 */
[----:B------:R2:W4:Y:S01]  /*9b50*/  F2I.U32.TRUNC.NTZ R13, R0 ;  /* 0x00000000000d7305 */ /* 0x000522000020f000 */
[----:B------:R-:W2:Y:S01]  /*9b60*/  LDC R15, c[0x0][0x148] ;  /* 0x00005200ff0f7b82 */ /* 0x000ea20000000800 */
[----:B0-----:R-:W-:-:S02]  /*9b70*/  SHF.R.U64 R12, R4, R6, R3 ;  /* 0x00000006040c7219 */ /* 0x001fc40000001203 */
[----:B------:R-:W-:-:S05]  /*9b80*/  SHF.R.U32.HI R3, RZ, R6, R3 ;  /* 0x00000006ff037219 */ /* 0x000fca0000011603 */
[----:B------:R-:W0:Y:S01]  /*9b90*/  LDC R20, c[0x0][0x600] ;  /* 0x00018000ff147b82 */ /* 0x000e220000000800 */
[-CC-:B-1----:R-:W-:Y:S02]  /*9ba0*/  SHF.R.U64 R10, R12, R8.reuse, R3.reuse ;  /* 0x000000080c0a7219 */ /* 0x182fe40000001203 */
[----:B------:R-:W-:-:S05]  /*9bb0*/  SHF.R.U32.HI R3, RZ, R8, R3 ;  /* 0x00000008ff037219 */ /* 0x000fca0000011603 */
[----:B------:R-:W1:Y:S01]  /*9bc0*/  LDC R21, c[0x0][0x648] ;  /* 0x00019200ff157b82 */ /* 0x000e620000000800 */
[-C--:B---3--:R-:W-:Y:S02]  /*9bd0*/  SHF.L.U32 R4, R5, R28.reuse, RZ ;  /* 0x0000001c05047219 */ /* 0x088fe400000006ff */
[-CC-:B------:R-:W-:Y:S02]  /*9be0*/  SHF.R.U64 R14, R10, R28.reuse, R3.reuse ;  /* 0x0000001c0a0e7219 */ /* 0x180fe40000001203 */
[----:B------:R-:W-:Y:S02]  /*9bf0*/  SHF.R.U32.HI R5, RZ, R28, R3 ;  /* 0x0000001cff057219 */ /* 0x000fe40000011603 */
[----:B------:R-:W-:Y:S01]  /*9c00*/  LOP3.LUT R153, RZ, R4, RZ, 0x33, !PT ;  /* 0x00000004ff997212 */ /* 0x000fe200078e33ff */
[----:B------:R-:W3:Y:S01]  /*9c10*/  LDC R25, c[0x0][0x638] ;  /* 0x00018e00ff197b82 */ /* 0x000ee20000000800 */
[----:B------:R-:W-:Y:S01]  /*9c20*/  SHF.L.U32 R28, R7, R28, RZ ;  /* 0x0000001c071c7219 */ /* 0x000fe200000006ff */
[----:B------:R-:W-:-:S06]  /*9c30*/  IMAD.MOV.U32 R4, RZ, RZ, R14 ;  /* 0x000000ffff047224 */ /* 0x000fcc00078e000e */
[----:B------:R-:W0:Y:S01]  /*9c40*/  LDC R27, c[0x0][0x610] ;  /* 0x00018400ff1b7b82 */ /* 0x000e220000000800 */
[----:B----4-:R-:W-:Y:S05]  /*9c50*/  @!P0 BRA `(.L_x_286) ;  /* 0x0000000000288947 */ /* 0x010fea0003800000 */
[----:B------:R-:W4:Y:S02]  /*9c60*/  LDC R3, c[0x0][0x64c] ;  /* 0x00019300ff037b82 */ /* 0x000f240000000800 */
[----:B----4-:R-:W-:-:S05]  /*9c70*/  IADD3 R3, P0, R14, R3, RZ ;  /* 0x000000030e037210 */ /* 0x010fca0007f1e0ff */
        /* <DEDUP_REMOVED lines=8> */
.L_x_286:
[----:B------:R-:W-:Y:S01]  /*9d00*/  ISETP.NE.AND P0, PT, R2, 0x1, PT ;  /* 0x000000010200780c */ /* 0x000fe20003f05270 */
[----:B------:R-:W-:Y:S01]  /*9d10*/  IMAD.MOV R13, RZ, RZ, -R13 ;  /* 0x000000ffff0d7224 */ /* 0x000fe200078e0a0d */
[----:B-12---:R-:W-:Y:S01]  /*9d20*/  SHF.R.U64 R0, R4, R21, R5 ;  /* 0x0000001504007219 */ /* 0x006fe20000001205 */
[----:B0-----:R-:W-:Y:S01]  /*9d30*/  VIADD R5, R20, 0xffffffff ;  /* 0xffffffff14057836 */ /* 0x001fe20000000000 */
[----:B------:R-:W-:-:S03]  /*9d40*/  LOP3.LUT R153, R10, R153, RZ, 0xc0, !PT ;  /* 0x000000990a997212 */ /* 0x000fc600078ec0ff */
[----:B------:R-:W-:Y:S01]  /*9d50*/  IMAD.MOV R3, RZ, RZ, -R0 ;  /* 0x000000ffff037224 */ /* 0x000fe200078e0a00 */
[----:B------:R-:W-:Y:S01]  /*9d60*/  LOP3.LUT R5, R12, R5, RZ, 0xc0, !PT ;  /* 0x000000050c057212 */ /* 0x000fe200078ec0ff */
[----:B------:R-:W-:Y:S02]  /*9d70*/  IMAD R153, R28, R0, R153 ;  /* 0x000000001c997224 */ /* 0x000fe400078e0299 */
[----:B---3--:R-:W-:Y:S02]  /*9d80*/  IMAD R0, R3, R25, R14 ;  /* 0x0000001903007224 */ /* 0x008fe400078e020e */
[----:B------:R-:W-:Y:S02]  /*9d90*/  @P0 IMAD R26, R15, R13, R24 ;  /* 0x0000000d0f1a0224 */ /* 0x000fe400078e0218 */
[----:B------:R-:W-:Y:S02]  /*9da0*/  IMAD R4, R0, R20, R5 ;  /* 0x0000001400047224 */ /* 0x000fe400078e0205 */
[----:B------:R-:W-:-:S02]  /*9db0*/  IMAD R153, R153, R27, R26 ;  /* 0x0000001b99997224 */ /* 0x000fc400078e021a */
[----:B------:R-:W-:-:S03]  /*9dc0*/  IMAD.MOV.U32 R3, RZ, RZ, 0x1 ;  /* 0x00000001ff037424 */ /* 0x000fc600078e00ff */
[----:B------:R-:W-:Y:S02]  /*9dd0*/  SEL R152, R4, R153, !P0 ;  /* 0x0000009904987207 */ /* 0x000fe40004000000 */
[----:B------:R-:W-:Y:S02]  /*9de0*/  PRMT R0, R3, 0x7610, R0 ;  /* 0x0000761003007816 */ /* 0x000fe40000000000 */
[----:B------:R-:W-:-:S07]  /*9df0*/  SEL R153, R153, R4, !P0 ;  /* 0x0000000499997207 */ /* 0x000fce0004000000 */
.L_x_284:
[----:B------:R-:W-:-:S13]  /*9e00*/  LOP3.LUT P0, RZ, R0, 0xff, RZ, 0xc0, !PT ;  /* 0x000000ff00ff7812 */ /* 0x000fda000780c0ff */
[----:B------:R-:W-:Y:S05]  /*9e10*/  @P0 BRA `(.L_x_287) ;  /* 0xffffff7000c00947 */ /* 0x000fea000383ffff */
[----:B------:R-:W-:Y:S05]  /*9e20*/  EXIT ;  /* 0x000000000000794d */ /* 0x000fea0003800000 */
.L_x_4:
[----:B0-----:R-:W-:Y:S01]  /*9e30*/  ULDC.64 UR4, c[0x0][0x650] ;  /* 0x0001940000047ab9 */ /* 0x001fe20000000a00 */
        /* <DEDUP_REMOVED lines=25> */
.L_x_289:
[--C-:B------:R-:W-:Y:S01]  /*9fd0*/  SHF.R.U64 R12, R10, R14, R11.reuse ;  /* 0x0000000e0a0c7219 */ /* 0x100fe2000000120b */
[----:B------:R-:W0:Y:S01]  /*9fe0*/  LDC R22, c[0x0][0x618] ;  /* 0x00018600ff167b82 */ /* 0x000e220000000800 */
[----:B------:R-:W-:Y:S01]  /*9ff0*/  I2FP.F32.U32 R6, R4 ;  /* 0x0000000400067245 */ /* 0x000fe20000201000 */
[----:B------:R-:W-:Y:S01]  /*a000*/  ULDC UR4, c[0x0][0x150] ;  /* 0x0000540000047ab9 */ /* 0x000fe20000000800 */
[----:B------:R-:W-:Y:S02]  /*a010*/  SHF.R.U32.HI R5, RZ, R14, R11 ;  /* 0x0000000eff057219 */ /* 0x000fe4000001160b */
[----:B------:R-:W-:Y:S01]  /*a020*/  IADD3 R9, P0, RZ, -R12, RZ ;  /* 0x8000000cff097210 */ /* 0x000fe20007f1e0ff */
[----:B------:R-:W-:Y:S01]  /*a030*/  FMUL R11, R6, UR4 ;  /* 0x00000004060b7c20 */ /* 0x000fe20008400000 */
[----:B------:R-:W-:Y:S01]  /*a040*/  ULDC UR4, c[0x0][0x154] ;  /* 0x0000550000047ab9 */ /* 0x000fe20000000800 */
[----:B------:R-:W1:Y:S02]  /*a050*/  LDC.64 R24, c[0x0][0x640] ;  /* 0x00019000ff187b82 */ /* 0x000e640000000a00 */
[----:B------:R-:W-:-:S02]  /*a060*/  IMAD.X R5, RZ, RZ, ~R5, P0 ;  /* 0x000000ffff057224 */ /* 0x000fc400000e0e05 */
[----:B------:R-:W2:Y:S01]  /*a070*/  F2I.U32.TRUNC.NTZ R11, R11 ;  /* 0x0000000b000b7305 */ /* 0x000ea2000020f000 */
[----:B------:R-:W-:-:S03]  /*a080*/  IMAD.WIDE.U32 R6, R9, R20, R16 ;  /* 0x0000001409067225 */ /* 0x000fc600078e0010 */
[----:B------:R-:W3:Y:S01]  /*a090*/  LDC R13, c[0x0][0x144] ;  /* 0x00005100ff0d7b82 */ /* 0x000ee20000000800 */
[----:B------:R-:W-:-:S04]  /*a0a0*/  IMAD R8, R5, R20, RZ ;  /* 0x0000001405087224 */ /* 0x000fc800078e02ff */
[----:B------:R-:W-:Y:S02]  /*a0b0*/  IMAD R5, R9, R21, R8 ;  /* 0x0000001509057224 */ /* 0x000fe400078e0208 */
[----:B------:R-:W-:Y:S01]  /*a0c0*/  IMAD.MOV.U32 R8, RZ, RZ, -0x1 ;  /* 0xffffffffff087424 */ /* 0x000fe200078e00ff */
[----:B------:R-:W4:Y:S01]  /*a0d0*/  LDC R14, c[0x0][0x608] ;  /* 0x00018200ff0e7b82 */ /* 0x000f220000000800 */
[----:B------:R-:W-:Y:S01]  /*a0e0*/  IMAD.IADD R5, R7, 0x1, R5 ;  /* 0x0000000107057824 */ /* 0x000fe200078e0205 */
[----:B------:R-:W-:-:S04]  /*a0f0*/  I2FP.F32.U32 R7, R3 ;  /* 0x0000000300077245 */ /* 0x000fc80000201000 */
[-C--:B0-----:R-:W-:Y:S01]  /*a100*/  SHF.R.U64 R10, R6, R22.reuse, R5 ;  /* 0x00000016060a7219 */ /* 0x081fe20000001205 */
[----:B--2---:R-:W-:Y:S01]  /*a110*/  IMAD.MOV R6, RZ, RZ, -R11 ;  /* 0x000000ffff067224 */ /* 0x004fe200078e0a0b */
[----:B------:R-:W0:Y:S01]  /*a120*/  LDC R9, c[0x0][0x658] ;  /* 0x00019600ff097b82 */ /* 0x000e220000000800 */
[----:B-1----:R-:W-:Y:S01]  /*a130*/  ISETP.NE.U32.AND P0, PT, R24, RZ, PT ;  /* 0x000000ff1800720c */ /* 0x002fe20003f05070 */
[----:B------:R-:W-:Y:S01]  /*a140*/  FMUL R7, R7, UR4 ;  /* 0x0000000407077c20 */ /* 0x000fe20008400000 */
[----:B------:R-:W-:Y:S02]  /*a150*/  SHF.R.U32.HI R5, RZ, R22, R5 ;  /* 0x00000016ff057219 */ /* 0x000fe40000011605 */
[----:B------:R-:W-:-:S03]  /*a160*/  ISETP.NE.AND.EX P0, PT, R25, RZ, PT, P0 ;  /* 0x000000ff1900720c */ /* 0x000fc60003f05300 */
[----:B------:R-:W1:Y:S01]  /*a170*/  LDC R20, c[0x0][0x148] ;  /* 0x00005200ff147b82 */ /* 0x000e620000000800 */
[----:B---3--:R-:W-:Y:S02]  /*a180*/  IMAD R23, R13, R6, R4 ;  /* 0x000000060d177224 */ /* 0x008fe400078e0204 */
[----:B------:R-:W-:-:S05]  /*a190*/  IMAD.MOV.U32 R6, RZ, RZ, 0x1 ;  /* 0x00000001ff067424 */ /* 0x000fca00078e00ff */
[----:B------:R-:W2:Y:S01]  /*a1a0*/  LDC R21, c[0x0][0x600] ;  /* 0x00018000ff157b82 */ /* 0x000ea20000000800 */
[-CC-:B----4-:R-:W-:Y:S02]  /*a1b0*/  SHF.R.U64 R13, R10, R14.reuse, R5.reuse ;  /* 0x0000000e0a0d7219 */ /* 0x190fe40000001205 */
[----:B------:R-:W-:Y:S02]  /*a1c0*/  SHF.R.U32.HI R4, RZ, R14, R5 ;  /* 0x0000000eff047219 */ /* 0x000fe40000011605 */
[----:B------:R3:W4:Y:S03]  /*a1d0*/  F2I.U32.TRUNC.NTZ R14, R7 ;  /* 0x00000007000e7305 */ /* 0x000726000020f000 */
[----:B------:R-:W1:Y:S01]  /*a1e0*/  LDC R26, c[0x0][0x648] ;  /* 0x00019200ff1a7b82 */ /* 0x000e620000000800 */
[-C--:B0-----:R-:W-:Y:S02]  /*a1f0*/  SHF.R.U64 R15, R13, R9.reuse, R4 ;  /* 0x000000090d0f7219 */ /* 0x081fe40000001204 */
[----:B------:R-:W-:-:S02]  /*a200*/  SHF.L.U32 R8, R8, R9, RZ ;  /* 0x0000000908087219 */ /* 0x000fc400000006ff */
[-C--:B------:R-:W-:Y:S01]  /*a210*/  SHF.R.U32.HI R5, RZ, R9.reuse, R4 ;  /* 0x00000009ff057219 */ /* 0x080fe20000011604 */
[----:B------:R-:W-:Y:S01]  /*a220*/  IMAD.MOV.U32 R4, RZ, RZ, R15 ;  /* 0x000000ffff047224 */ /* 0x000fe200078e000f */
[----:B------:R-:W-:Y:S01]  /*a230*/  SHF.L.U32 R22, R6, R9, RZ ;  /* 0x0000000906167219 */ /* 0x000fe200000006ff */
[----:B------:R-:W0:Y:S01]  /*a240*/  LDC R27, c[0x0][0x638] ;  /* 0x00018e00ff1b7b82 */ /* 0x000e220000000800 */
[----:B------:R-:W-:-:S07]  /*a250*/  LOP3.LUT R28, RZ, R8, RZ, 0x33, !PT ;  /* 0x00000008ff1c7212 */ /* 0x000fce00078e33ff */
        /* <DEDUP_REMOVED lines=12> */
.L_x_290:
[----:B------:R-:W-:Y:S01]  /*a320*/  ISETP.NE.AND P0, PT, R2, 0x1, PT ;  /* 0x000000010200780c */ /* 0x000fe20003f05270 */
[----:B--2---:R-:W-:Y:S01]  /*a330*/  VIADD R7, R21, 0xffffffff ;  /* 0xffffffff15077836 */ /* 0x004fe20000000000 */
[----:B-1----:R-:W-:Y:S01]  /*a340*/  SHF.R.U64 R5, R4, R26, R5 ;  /* 0x0000001a04057219 */ /* 0x002fe20000001205 */
[----:B------:R-:W-:Y:S01]  /*a350*/  IMAD.MOV R14, RZ, RZ, -R14 ;  /* 0x000000ffff0e7224 */ /* 0x000fe200078e0a0e */
[----:B------:R-:W-:Y:S01]  /*a360*/  LOP3.LUT R4, R13, R28, RZ, 0xc0, !PT ;  /* 0x0000001c0d047212 */ /* 0x000fe200078ec0ff */
[----:B------:R-:W-:Y:S01]  /*a370*/  IMAD.MOV.U32 R8, RZ, RZ, R12 ;  /* 0x000000ffff087224 */ /* 0x000fe200078e000c */
[----:B------:R-:W-:Y:S01]  /*a380*/  LOP3.LUT R10, R10, R7, RZ, 0xc0, !PT ;  /* 0x000000070a0a7212 */ /* 0x000fe200078ec0ff */
[----:B------:R-:W-:Y:S02]  /*a390*/  IMAD.MOV R6, RZ, RZ, -R5 ;  /* 0x000000ffff067224 */ /* 0x000fe400078e0a05 */
[----:B------:R-:W-:-:S04]  /*a3a0*/  IMAD R4, R22, R5, R4 ;  /* 0x0000000516047224 */ /* 0x000fc800078e0204 */
[----:B------:R-:W-:Y:S02]  /*a3b0*/  @P0 IMAD R23, R20, R14, R3 ;  /* 0x0000000e14170224 */ /* 0x000fe400078e0203 */
[----:B0-----:R-:W-:Y:S02]  /*a3c0*/  IMAD R3, R6, R27, R15 ;  /* 0x0000001b06037224 */ /* 0x001fe400078e020f */
[----:B------:R-:W-:Y:S02]  /*a3d0*/  IMAD R7, R4, R29, R23 ;  /* 0x0000001d04077224 */ /* 0x000fe400078e0217 */
[----:B------:R-:W-:Y:S02]  /*a3e0*/  IMAD R4, R3, R21, R10 ;  /* 0x0000001503047224 */ /* 0x000fe400078e020a */
[----:B------:R-:W-:-:S03]  /*a3f0*/  IMAD.MOV.U32 R6, RZ, RZ, 0x1 ;  /* 0x00000001ff067424 */ /* 0x000fc600078e00ff */
[----:B------:R-:W-:Y:S02]  /*a400*/  SEL R9, R4, R7, !P0 ;  /* 0x0000000704097207 */ /* 0x000fe40004000000 */
[----:B------:R-:W-:-:S07]  /*a410*/  SEL R7, R7, R4, !P0 ;  /* 0x0000000407077207 */ /* 0x000fce0004000000 */
.L_x_288:
[----:B------:R-:W-:-:S08]  /*a420*/  NOP ;  /* 0x0000000000007918 */ /* 0x000fd00000000000 */
[----:B------:R-:W0:-:S00]  /*a430*/  USETMAXREG.DEALLOC.CTAPOOL 0x28 ;  /* 0x00000028000079c8 */ /* 0x000e0000080e0500 */
[----:B0-----:R-:W-:-:S13]  /*a440*/  ISETP.NE.AND P0, PT, R0, RZ, PT ;  /* 0x000000ff0000720c */ /* 0x001fda0003f05270 */
[----:B------:R-:W-:Y:S05]  /*a450*/  @P0 EXIT ;  /* 0x000000000000094d */ /* 0x000fea0003800000 */
[----:B------:R-:W-:Y:S01]  /*a460*/  LOP3.LUT P0, RZ, R6, 0xff, RZ, 0xc0, !PT ;  /* 0x000000ff06ff7812 */ /* 0x000fe2000780c0ff */
[----:B------:R-:W-:Y:S02]  /*a470*/  IMAD.MOV.U32 R0, RZ, RZ, 0x1 ;  /* 0x00000001ff007424 */ /* 0x000fe400078e00ff */
[----:B------:R-:W-:-:S10]  /*a480*/  IMAD.MOV.U32 R12, RZ, RZ, RZ ;  /* 0x000000ffff0c7224 */ /* 0x000fd400078e00ff */
[----:B------:R-:W-:Y:S05]  /*a490*/  @!P0 BRA `(.L_x_291) ;  /* 0x0000000c00308947 */ /* 0x000fea0003800000 */
[----:B------:R-:W0:Y:S01]  /*a4a0*/  LDC R0, c[0x0][0x28c] ;  /* 0x0000a300ff007b82 */ /* 0x000e220000000800 */
[----:B------:R-:W-:Y:S01]  /*a4b0*/  ULDC UR5, c[0x0][0x600] ;  /* 0x0001800000057ab9 */ /* 0x000fe20000000800 */
[----:B------:R-:W-:Y:S01]  /*a4c0*/  ULDC UR4, c[0x0][0xc] ;  /* 0x0000030000047ab9 */ /* 0x000fe20000000800 */
[----:B------:R-:W-:Y:S01]  /*a4d0*/  UIADD3 UR16, UR5, -0x1, URZ ;  /* 0xffffffff05107890 */ /* 0x000fe2000fffe03f */
[C---:B------:R-:W-:Y:S01]  /*a4e0*/  LOP3.LUT P2, RZ, R18.reuse, 0x7f, RZ, 0xc0, !PT ;  /* 0x0000007f12ff7812 */ /* 0x040fe2000784c0ff */
[----:B------:R-:W-:Y:S01]  /*a4f0*/  ULDC UR6, c[0x0][0x658] ;  /* 0x0001960000067ab9 */ /* 0x000fe20000000800 */
[----:B------:R-:W-:Y:S01]  /*a500*/  ULDC UR5, c[0x0][0x10] ;  /* 0x0000040000057ab9 */ /* 0x000fe20000000800 */
[----:B------:R-:W-:Y:S01]  /*a510*/  UMOV UR7, 0xffffffff ;  /* 0xffffffff00077882 */ /* 0x000fe20000000000 */
[----:B------:R-:W-:Y:S01]  /*a520*/  UMOV UR8, 0x1 ;  /* 0x0000000100087882 */ /* 0x000fe20000000000 */
[----:B------:R-:W-:Y:S01]  /*a530*/  UIMAD.WIDE.U32 UR4, UR4, UR5, URZ ;  /* 0x00000005040472a5 */ /* 0x000fe2000f8e003f */
[----:B------:R-:W-:Y:S01]  /*a540*/  LOP3.LUT P0, RZ, R18, 0x1f, RZ, 0xc0, !PT ;  /* 0x0000001f12ff7812 */ /* 0x000fe2000780c0ff */
[----:B------:R-:W-:Y:S01]  /*a550*/  USHF.L.U32 UR7, UR7, UR6, URZ ;  /* 0x0000000607077299 */ /* 0x000fe2000800063f */
[----:B------:R-:W-:Y:S01]  /*a560*/  BSSY B0, `(.L_x_291) ;  /* 0x00000bf000007945 */ /* 0x000fe20003800000 */
[----:B------:R-:W-:Y:S01]  /*a570*/  USHF.L.U32 UR18, UR8, UR6, URZ ;  /* 0x0000000608127299 */ /* 0x000fe2000800063f */
[----:B------:R-:W-:Y:S01]  /*a580*/  IMAD.MOV.U32 R13, RZ, RZ, 0x1 ;  /* 0x00000001ff0d7424 */ /* 0x000fe200078e00ff */
[----:B------:R-:W-:Y:S01]  /*a590*/  LOP3.LUT R11, R19, 0x2, RZ, 0xfc, !PT ;  /* 0x00000002130b7812 */ /* 0x000fe200078efcff */
[----:B------:R-:W-:Y:S01]  /*a5a0*/  ULDC UR6, c[0x0][0x14] ;  /* 0x0000050000067ab9 */ /* 0x000fe20000000800 */
[----:B------:R-:W-:Y:S01]  /*a5b0*/  PLOP3.LUT P0, PT, P0, P2, PT, 0x8a, 0x0 ;  /* 0x000000000000781c */ /* 0x000fe20000705172 */
[----:B------:R-:W-:Y:S01]  /*a5c0*/  UIMAD.WIDE.U32 UR20, UR4, UR6, URZ ;  /* 0x00000006041472a5 */ /* 0x000fe2000f8e003f */
[----:B------:R-:W-:Y:S01]  /*a5d0*/  IMAD.MOV.U32 R12, RZ, RZ, RZ ;  /* 0x000000ffff0c7224 */ /* 0x000fe200078e00ff */
[----:B------:R-:W-:-:S02]  /*a5e0*/  UIMAD UR13, UR5, UR6, URZ ;  /* 0x00000006050d72a4 */ /* 0x000fc4000f8e023f */
[----:B------:R-:W-:Y:S01]  /*a5f0*/  ULOP3.LUT UR17, URZ, UR7, URZ, 0x33, !UPT ;  /* 0x000000073f117292 */ /* 0x000fe2000f8e333f */
[----:B0-----:R-:W-:Y:S01]  /*a600*/  VIADD R0, R0, 0xf ;  /* 0x0000000f00007836 */ /* 0x001fe20000000000 */
[----:B------:R-:W-:Y:S01]  /*a610*/  UIADD3 UR13, UR21, UR13, URZ ;  /* 0x0000000d150d7290 */ /* 0x000fe2000fffe03f */
[----:B------:R-:W-:-:S03]  /*a620*/  ULDC.64 UR22, c[0x0][0x198] ;  /* 0x0000660000167ab9 */ /* 0x000fc60000000a00 */
[----:B------:R-:W-:-:S04]  /*a630*/  SHF.R.S32.HI R3, RZ, 0x1f, R0 ;  /* 0x0000001fff037819 */ /* 0x000fc80000011400 */
[----:B------:R-:W-:Y:S01]  /*a640*/  LEA.HI R3, R3, R0, RZ, 0x4 ;  /* 0x0000000003037211 */ /* 0x000fe200078f20ff */
[----:B------:R-:W-:-:S03]  /*a650*/  IMAD.MOV.U32 R0, RZ, RZ, 0x1 ;  /* 0x00000001ff007424 */ /* 0x000fc600078e00ff */
[----:B------:R-:W-:-:S05]  /*a660*/  SHF.R.S32.HI R3, RZ, 0x4, R3 ;  /* 0x00000004ff037819 */ /* 0x000fca0000011403 */
[----:B------:R-:W-:-:S07]  /*a670*/  VIADD R10, R3, 0x1 ;  /* 0x00000001030a7836 */ /* 0x000fce0000000000 */
.L_x_303:
[----:B------:R-:W-:-:S03]  /*a680*/  UMOV UR4, 0xffffffff ;  /* 0xffffffff00047882 */ /* 0x000fc60000000000 */
[----:B------:R-:W-:Y:S05]  /*a690*/  BRA.DIV UR4, `(.L_x_292) ;  /* 0x0000001604947947 */ /* 0x000fea000b800000 */
[----:B------:R-:W-:-:S13]  /*a6a0*/  ELECT P6, URZ, PT ;  /* 0x00000000003f782f */ /* 0x000fda00038c0000 */
.L_x_328:
[----:B------:R-:W0:Y:S01]  /*a6b0*/  LDC R4, c[0x0][0x28c] ;  /* 0x0000a300ff047b82 */ /* 0x000e220000000800 */
[----:B------:R-:W-:Y:S01]  /*a6c0*/  BSSY B1, `(.L_x_293) ;  /* 0x0000037000017945 */ /* 0x000fe20003800000 */
[----:B0-----:R-:W-:-:S13]  /*a6d0*/  ISETP.LT.OR P6, PT, R4, 0x1, !P6 ;  /* 0x000000010400780c */ /* 0x001fda00077c1670 */
[----:B------:R-:W-:Y:S05]  /*a6e0*/  @P6 BRA `(.L_x_294) ;  /* 0x0000000000d06947 */ /* 0x000fea0003800000 */
[----:B------:R-:W-:Y:S02]  /*a6f0*/  IMAD.SHL.U32 R15, R9, 0x100, RZ ;  /* 0x00000100090f7824 */ /* 0x000fe400078e00ff */
[----:B------:R-:W-:Y:S02]  /*a700*/  IMAD.SHL.U32 R18, R7, 0x80, RZ ;  /* 0x0000008007127824 */ /* 0x000fe400078e00ff */
[----:B------:R-:W-:Y:S02]  /*a710*/  IMAD.MOV.U32 R20, RZ, RZ, RZ ;  /* 0x000000ffff147224 */ /* 0x000fe400078e00ff */
[----:B------:R-:W-:Y:S02]  /*a720*/  IMAD.MOV.U32 R4, RZ, RZ, R10 ;  /* 0x000000ffff047224 */ /* 0x000fe400078e000a */
[----:B------:R-:W-:Y:S02]  /*a730*/  IMAD.MOV.U32 R5, RZ, RZ, R0 ;  /* 0x000000ffff057224 */ /* 0x000fe400078e0000 */
[----:B------:R-:W-:-:S07]  /*a740*/  IMAD.MOV.U32 R6, RZ, RZ, R12 ;  /* 0x000000ffff067224 */ /* 0x000fce00078e000c */
.L_x_298:
[----:B------:R-:W0:Y:S01]  /*a750*/  S2R R14, SR_CgaCtaId ;  /* 0x00000000000e7919 */ /* 0x000e220000008800 */
[----:B------:R-:W-:Y:S01]  /*a760*/  MOV R7, 0x400 ;  /* 0x0000040000077802 */ /* 0x000fe20000000f00 */
[----:B------:R-:W1:Y:S03]  /*a770*/  @!P2 LDC R9, c[0x0][0x500] ;  /* 0x00014000ff09ab82 */ /* 0x000e660000000800 */
[----:B0-----:R-:W-:Y:S02]  /*a780*/  LEA R21, R14, R7, 0x18 ;  /* 0x000000070e157211 */ /* 0x001fe400078ec0ff */
[----:B------:R-:W-:-:S03]  /*a790*/  SHF.L.U32 R7, R5, 0x1f, RZ ;  /* 0x0000001f05077819 */ /* 0x000fc600000006ff */
[----:B------:R-:W-:-:S04]  /*a7a0*/  IMAD R14, R6, 0x8, R21 ;  /* 0x00000008060e7824 */ /* 0x000fc800078e0215 */
[----:B------:R-:W0:Y:S02]  /*a7b0*/  SYNCS.PHASECHK.TRANS64.TRYWAIT P1, [R14+URZ+0x90], R7 ;  /* 0x000090070e0075a7 */ /* 0x000e24000802017f */
[----:B01----:R-:W-:Y:S05]  /*a7c0*/  @!P1 BRA `(.L_x_295) ;  /* 0x0000001400689947 */ /* 0x003fea0003800000 */
.L_x_329:
[----:B0-----:R-:W-:Y:S01]  /*a7d0*/  PRMT R7, R11, 0x9910, RZ ;  /* 0x000099100b077816 */ /* 0x001fe200000000ff */
[----:B------:R0:W-:Y:S03]  /*a7e0*/  @!P2 SYNCS.ARRIVE.TRANS64 RZ, [R14+URZ], R9 ;  /* 0x000000090effa9a7 */ /* 0x0001e6000800003f */
[----:B------:R-:W-:-:S13]  /*a7f0*/  ISETP.NE.AND P1, PT, R7, 0x2, PT ;  /* 0x000000020700780c */ /* 0x000fda0003f25270 */
[----:B0-----:R-:W-:Y:S05]  /*a800*/  @P1 BRA `(.L_x_296) ;  /* 0x0000000000041947 */ /* 0x001fea0003800000 */
[----:B------:R-:W-:Y:S01]  /*a810*/  BPT.TRAP 0x1 ;  /* 0x000000040000795c */ /* 0x000fe20000300000 */
.L_x_296:
[----:B------:R-:W-:Y:S05]  /*a820*/  @P0 BRA `(.L_x_297) ;  /* 0x0000000000040947 */ /* 0x000fea0003800000 */
[----:B------:R-:W-:Y:S01]  /*a830*/  BPT.TRAP 0x1 ;  /* 0x000000040000795c */ /* 0x000fe20000300000 */
.L_x_297:
[--C-:B------:R-:W-:Y:S01]  /*a840*/  IMAD R7, R6, 0x1000, R21.reuse ;  /* 0x0000100006077824 */ /* 0x100fe200078e0215 */
[----:B------:R-:W-:Y:S01]  /*a850*/  R2UR UR9, R14 ;  /* 0x000000000e0972ca */ /* 0x000fe200000e0000 */
[----:B------:R-:W-:Y:S01]  /*a860*/  IMAD R21, R6, 0x2000, R21 ;  /* 0x0000200006157824 */ /* 0x000fe200078e0215 */
[----:B------:R-:W-:Y:S01]  /*a870*/  UIADD3 UR4, UP0, UR22, 0xf0, URZ ;  /* 0x000000f016047890 */ /* 0x000fe2000ff1e03f */
[----:B------:R-:W-:Y:S01]  /*a880*/  VIADD R4, R4, 0xffffffff ;  /* 0xffffffff04047836 */ /* 0x000fe20000000000 */
[----:B------:R-:W-:Y:S01]  /*a890*/  R2UR UR5, R7 ;  /* 0x00000000070572ca */ /* 0x000fe200000e0000 */
[----:B------:R-:W-:Y:S01]  /*a8a0*/  UIADD3 UR24, UP1, UR22, 0x1f0, URZ ;  /* 0x000001f016187890 */ /* 0x000fe2000ff3e03f */
[----:B------:R-:W-:Y:S01]  /*a8b0*/  R2UR UR8, R21 ;  /* 0x00000000150872ca */ /* 0x000fe200000e0000 */
[----:B------:R-:W-:Y:S01]  /*a8c0*/  VIADD R6, R6, 0x1 ;  /* 0x0000000106067836 */ /* 0x000fe20000000000 */
[----:B------:R-:W-:Y:S01]  /*a8d0*/  R2UR UR11, R18 ;  /* 0x00000000120b72ca */ /* 0x000fe200000e0000 */
[----:B------:R-:W-:Y:S01]  /*a8e0*/  UIADD3.X UR25, URZ, UR23, URZ, UP1, !UPT ;  /* 0x000000173f197290 */ /* 0x000fe20008ffe43f */
[----:B------:R-:W-:Y:S01]  /*a8f0*/  R2UR UR10, R20 ;  /* 0x00000000140a72ca */ /* 0x000fe200000e0000 */
[----:B------:R-:W-:Y:S01]  /*a900*/  UMOV UR6, 0x0 ;  /* 0x0000000000067882 */ /* 0x000fe20000000000 */
[----:B------:R-:W-:Y:S01]  /*a910*/  R2UR UR12, R8 ;  /* 0x00000000080c72ca */ /* 0x000fe200000e0000 */
[----:B------:R-:W-:Y:S01]  /*a920*/  UMOV UR7, 0x10000000 ;  /* 0x1000000000077882 */ /* 0x000fe20000000000 */
[----:B------:R-:W-:Y:S01]  /*a930*/  R2UR UR19, R15 ;  /* 0x000000000f1372ca */ /* 0x000fe200000e0000 */
[----:B------:R-:W-:Y:S01]  /*a940*/  VIADD R20, R20, 0x10 ;  /* 0x0000001014147836 */ /* 0x000fe20000000000 */
[----:B------:R-:W-:Y:S01]  /*a950*/  ISETP.GT.AND P3, PT, R4, 0x1, PT ;  /* 0x000000010400780c */ /* 0x000fe20003f64270 */
[----:B------:R-:W-:Y:S01]  /*a960*/  UIADD3 UR14, UR5, 0x200, URZ ;  /* 0x00000200050e7890 */ /* 0x000fe2000fffe03f */
[----:B------:R-:W-:Y:S01]  /*a970*/  ISETP.NE.AND P1, PT, R6, 0x12, PT ;  /* 0x000000120600780c */ /* 0x000fe20003f25270 */
[----:B------:R-:W-:-:S02]  /*a980*/  UIADD3.X UR5, URZ, UR23, URZ, UP0, !UPT ;  /* 0x000000173f057290 */ /* 0x000fc400087fe43f */
[----:B------:R-:W-:Y:S01]  /*a990*/  UIADD3 UR15, UR8, 0x12200, URZ ;  /* 0x00012200080f7890 */ /* 0x000fe2000fffe03f */
[----:B------:R-:W-:Y:S02]  /*a9a0*/  SEL R14, RZ, 0x1, P1 ;  /* 0x00000001ff0e7807 */ /* 0x000fe40000800000 */
[----:B------:R-:W-:Y:S01]  /*a9b0*/  UMOV UR8, UR14 ;  /* 0x0000000e00087c82 */ /* 0x000fe20008000000 */
[----:B------:R-:W-:Y:S02]  /*a9c0*/  SEL R6, R6, RZ, P1 ;  /* 0x000000ff06067207 */ /* 0x000fe40000800000 */
[----:B------:R-:W-:Y:S01]  /*a9d0*/  LOP3.LUT R5, R5, R14, RZ, 0x3c, !PT ;  /* 0x0000000e05057212 */ /* 0x000fe200078e3cff */
[----:B------:R0:W-:Y:S02]  /*a9e0*/  UTMALDG.3D [UR8], [UR4], desc[UR6] ;  /* 0x00000608040075b4 */ /* 0x0001e40008011000 */
[----:B0-----:R-:W-:Y:S01]  /*a9f0*/  UMOV UR8, UR15 ;  /* 0x0000000f00087c82 */ /* 0x001fe20008000000 */
[----:B------:R-:W-:-:S02]  /*aa00*/  UMOV UR11, UR19 ;  /* 0x00000013000b7c82 */ /* 0x000fc40008000000 */
[----:B------:R0:W-:Y:S02]  /*aa10*/  UTMALDG.3D [UR8], [UR24], desc[UR6] ;  /* 0x00000608180075b4 */ /* 0x0001e40008011000 */
[----:B0-----:R-:W-:Y:S05]  /*aa20*/  @P3 BRA `(.L_x_298) ;  /* 0xfffffffc00483947 */ /* 0x001fea000383ffff */
.L_x_294:
[----:B------:R-:W-:Y:S05]  /*aa30*/  BSYNC B1 ;  /* 0x0000000000017941 */ /* 0x000fea0003800000 */
.L_x_293:
[----:B------:R-:W-:Y:S01]  /*aa40*/  LOP3.LUT P3, RZ, R13, 0xff, RZ, 0xc0, !PT ;  /* 0x000000ff0dff7812 */ /* 0x000fe2000786c0ff */
[----:B------:R-:W-:Y:S01]  /*aa50*/  IMAD.IADD R12, R3, 0x1, R12 ;  /* 0x00000001030c7824 */ /* 0x000fe200078e020c */
[----:B------:R-:W-:Y:S01]  /*aa60*/  IADD3 R16, P4, R16, UR20, RZ ;  /* 0x0000001410107c10 */ /* 0x000fe2000ff9e0ff */
[----:B------:R-:W-:Y:S01]  /*aa70*/  ULDC.64 UR4, c[0x0][0x650] ;  /* 0x0001940000047ab9 */ /* 0x000fe20000000a00 */
[----:B------:R-:W-:Y:S01]  /*aa80*/  BSSY B1, `(.L_x_299) ;  /* 0x000006a000017945 */ /* 0x000fe20003800000 */
[----:B------:R-:W-:Y:S01]  /*aa90*/  IMAD.MOV.U32 R9, RZ, RZ, -0x1 ;  /* 0xffffffffff097424 */ /* 0x000fe200078e00ff */
[----:B------:R-:W-:Y:S01]  /*aaa0*/  ISETP.GT.U32.AND P1, PT, R12, 0x11, PT ;  /* 0x000000110c00780c */ /* 0x000fe20003f24070 */
[----:B------:R-:W-:Y:S01]  /*aab0*/  IMAD.MOV.U32 R8, RZ, RZ, -0x1 ;  /* 0xffffffffff087424 */ /* 0x000fe200078e00ff */
[----:B------:R-:W-:Y:S02]  /*aac0*/  IADD3.X R17, R17, UR13, RZ, P4, !PT ;  /* 0x0000000d11117c10 */ /* 0x000fe4000a7fe4ff */
[----:B------:R-:W-:-:S02]  /*aad0*/  ISETP.LT.U32.AND P1, PT, R3, 0x12, P1 ;  /* 0x000000120300780c */ /* 0x000fc40000f21070 */
[----:B------:R-:W-:Y:S01]  /*aae0*/  PRMT R13, RZ, 0x7610, R13 ;  /* 0x00007610ff0d7816 */ /* 0x000fe2000000000d */
[----:B------:R-:W0:Y:S01]  /*aaf0*/  @P3 S2R R5, SR_CgaCtaId ;  /* 0x0000000000053919 */ /* 0x000e220000008800 */
[----:B------:R-:W-:-:S04]  /*ab00*/  @P3 MOV R4, 0x400 ;  /* 0x0000040000043802 */ /* 0x000fc80000000f00 */
[----:B0-----:R-:W-:Y:S01]  /*ab10*/  @P3 LEA R6, R5, R4, 0x18 ;  /* 0x0000000405063211 */ /* 0x001fe200078ec0ff */
[----:B------:R-:W-:-:S03]  /*ab20*/  IMAD.WIDE.U32 R4, R12, 0x38e38e39, RZ ;  /* 0x38e38e390c047825 */ /* 0x000fc600078e00ff */
[----:B------:R0:W-:Y:S01]  /*ab30*/  @P3 SYNCS.ARRIVE.TRANS64.A1T0 RZ, [R6+URZ+0x138], RZ ;  /* 0x000138ff06ff39a7 */ /* 0x0001e2000810003f */
[----:B------:R-:W-:Y:S02]  /*ab40*/  ISETP.GE.U32.AND P3, PT, R3, 0x12, PT ;  /* 0x000000120300780c */ /* 0x000fe40003f66070 */
[----:B------:R-:W-:Y:S02]  /*ab50*/  SHF.R.U32.HI R7, RZ, 0x2, R5 ;  /* 0x00000002ff077819 */ /* 0x000fe40000011605 */
[----:B------:R-:W-:Y:S02]  /*ab60*/  SEL R5, RZ, 0x1, !P1 ;  /* 0x00000001ff057807 */ /* 0x000fe40004800000 */
[----:B------:R-:W-:Y:S01]  /*ab70*/  ISETP.GE.U32.AND P1, PT, R16, UR4, PT ;  /* 0x0000000410007c0c */ /* 0x000fe2000bf26070 */
[----:B------:R-:W-:Y:S01]  /*ab80*/  IMAD R12, R7, -0x12, R12 ;  /* 0xffffffee070c7824 */ /* 0x000fe200078e020c */
[----:B------:R-:W-:Y:S02]  /*ab90*/  LOP3.LUT R0, R0, R5, RZ, 0x3c, !PT ;  /* 0x0000000500007212 */ /* 0x000fe400078e3cff */
[----:B------:R-:W-:-:S02]  /*aba0*/  ISETP.GE.U32.AND.EX P1, PT, R17, UR5, PT, P1 ;  /* 0x0000000511007c0c */ /* 0x000fc4000bf26110 */
[----:B------:R-:W-:Y:S02]  /*abb0*/  PRMT R4, RZ, 0x7610, R4 ;  /* 0x00007610ff047816 */ /* 0x000fe40000000004 */
[----:B------:R-:W-:Y:S01]  /*abc0*/  @P3 LOP3.LUT R0, R0, 0x1, R7, 0x78, !PT ;  /* 0x0000000100003812 */ /* 0x000fe200078e7807 */
[----:B------:R-:W-:-:S08]  /*abd0*/  IMAD.MOV.U32 R7, RZ, RZ, -0x1 ;  /* 0xffffffffff077424 */ /* 0x000fd000078e00ff */
[----:B0-----:R-:W-:Y:S05]  /*abe0*/  @P1 BRA `(.L_x_300) ;  /* 0x00000004004c1947 */ /* 0x001fea0003800000 */
[----:B------:R-:W-:Y:S01]  /*abf0*/  ULDC.64 UR4, c[0x0][0x628] ;  /* 0x00018a0000047ab9 */ /* 0x000fe20000000a00 */
[----:B------:R-:W0:Y:S01]  /*ac00*/  S2R R15, SR_CTAID.X ;  /* 0x00000000000f7919 */ /* 0x000e220000002500 */
[----:B------:R-:W-:Y:S01]  /*ac10*/  ISETP.NE.U32.AND P1, PT, RZ, UR4, PT ;  /* 0x00000004ff007c0c */ /* 0x000fe2000bf25070 */
[----:B------:R-:W-:Y:S01]  /*ac20*/  ULDC UR7, c[0x0][0x630] ;  /* 0x00018c0000077ab9 */ /* 0x000fe20000000800 */
[----:B------:R-:W-:Y:S01]  /*ac30*/  IMAD.MOV.U32 R4, RZ, RZ, R16 ;  /* 0x000000ffff047224 */ /* 0x000fe200078e0010 */
[----:B------:R-:W1:Y:S01]  /*ac40*/  S2R R14, SR_CTAID.Y ;  /* 0x00000000000e7919 */ /* 0x000e620000002600 */
[----:B------:R-:W-:Y:S01]  /*ac50*/  ISETP.NE.AND.EX P1, PT, RZ, UR5, PT, P1 ;  /* 0x00000005ff007c0c */ /* 0x000fe2000bf25310 */
[----:B------:R-:W-:-:S12]  /*ac60*/  IMAD.MOV.U32 R5, RZ, RZ, R17 ;  /* 0x000000ffff057224 */ /* 0x000fd800078e0011 */
[----:B------:R-:W-:Y:S05]  /*ac70*/  @!P1 BRA `(.L_x_301) ;  /* 0x0000000000289947 */ /* 0x000fea0003800000 */
[----:B------:R-:W-:Y:S02]  /*ac80*/  ULDC UR6, c[0x0][0x634] ;  /* 0x00018d0000067ab9 */ /* 0x000fe40000000800 */
[----:B------:R-:W-:-:S05]  /*ac90*/  IADD3 R9, P1, R16, UR6, RZ ;  /* 0x0000000610097c10 */ /* 0x000fca000ff3e0ff */
[----:B------:R-:W-:-:S04]  /*aca0*/  IMAD.X R21, RZ, RZ, R17, P1 ;  /* 0x000000ffff157224 */ /* 0x000fc800008e0611 */
[----:B------:R-:W-:-:S04]  /*acb0*/  IMAD.WIDE.U32 R6, R21, UR4, RZ ;  /* 0x0000000415067c25 */ /* 0x000fc8000f8e00ff */
[----:B------:R-:W-:-:S04]  /*acc0*/  IMAD.WIDE.U32 R6, P1, R9, UR5, R6 ;  /* 0x0000000509067c25 */ /* 0x000fc8000f820006 */
[----:B------:R-:W-:-:S04]  /*acd0*/  IMAD.WIDE.U32 R8, R9, UR4, RZ ;  /* 0x0000000409087c25 */ /* 0x000fc8000f8e00ff */
[----:B------:R-:W-:Y:S01]  /*ace0*/  IMAD.X R5, RZ, RZ, RZ, P1 ;  /* 0x000000ffff057224 */ /* 0x000fe200008e06ff */
[----:B------:R-:W-:Y:S01]  /*acf0*/  IADD3 RZ, P1, R9, R6, RZ ;  /* 0x0000000609ff7210 */ /* 0x000fe20007f3e0ff */
[----:B------:R-:W-:-:S04]  /*ad00*/  IMAD.MOV.U32 R4, RZ, RZ, R7 ;  /* 0x000000ffff047224 */ /* 0x000fc800078e0007 */
[----:B------:R-:W-:-:S08]  /*ad10*/  IMAD.WIDE.U32.X R4, R21, UR5, R4, P1 ;  /* 0x0000000515047c25 */ /* 0x000fd000088e0404 */
.L_x_301:
[--C-:B------:R-:W-:Y:S01]  /*ad20*/  SHF.R.U64 R8, R4, UR7, R5.reuse ;  /* 0x0000000704087c19 */ /* 0x100fe20008001205 */
[----:B------:R-:W-:Y:S01]  /*ad30*/  ULDC.64 UR4, c[0x0][0x620] ;  /* 0x0001880000047ab9 */ /* 0x000fe20000000a00 */
[----:B------:R-:W-:Y:S01]  /*ad40*/  SHF.R.U32.HI R4, RZ, UR7, R5 ;  /* 0x00000007ff047c19 */ /* 0x000fe20008011605 */
[----:B------:R-:W2:Y:S01]  /*ad50*/  LDC R24, c[0x0][0x144] ;  /* 0x00005100ff187b82 */ /* 0x000ea20000000800 */
[----:B------:R-:W-:Y:S01]  /*ad60*/  IADD3 R7, P1, RZ, -R8, RZ ;  /* 0x80000008ff077210 */ /* 0x000fe20007f3e0ff */
[----:B------:R-:W-:Y:S01]  /*ad70*/  ULDC.64 UR8, c[0x0][0x640] ;  /* 0x0001900000087ab9 */ /* 0x000fe20000000a00 */
[----:B0-----:R-:W-:Y:S01]  /*ad80*/  I2FP.F32.U32 R9, R15 ;  /* 0x0000000f00097245 */ /* 0x001fe20000201000 */
[----:B------:R-:W-:Y:S02]  /*ad90*/  ULDC UR6, c[0x0][0x608] ;  /* 0x0001820000067ab9 */ /* 0x000fe40000000800 */
[----:B------:R-:W-:Y:S01]  /*ada0*/  IMAD.X R4, RZ, RZ, ~R4, P1 ;  /* 0x000000ffff047224 */ /* 0x000fe200008e0e04 */
[----:B------:R-:W-:Y:S01]  /*adb0*/  ISETP.NE.U32.AND P1, PT, RZ, UR8, PT ;  /* 0x00000008ff007c0c */ /* 0x000fe2000bf25070 */
[----:B------:R-:W0:Y:S02]  /*adc0*/  LDC R21, c[0x0][0x148] ;  /* 0x00005200ff157b82 */ /* 0x000e240000000800 */
[----:B------:R-:W-:Y:S01]  /*add0*/  IMAD R6, R4, UR4, RZ ;  /* 0x0000000404067c24 */ /* 0x000fe2000f8e02ff */
[----:B------:R-:W-:Y:S01]  /*ade0*/  ISETP.NE.AND.EX P1, PT, RZ, UR9, PT, P1 ;  /* 0x00000009ff007c0c */ /* 0x000fe2000bf25310 */
[----:B------:R-:W-:Y:S01]  /*adf0*/  IMAD.WIDE.U32 R4, R7, UR4, R16 ;  /* 0x0000000407047c25 */ /* 0x000fe2000f8e0010 */
[----:B------:R-:W-:-:S03]  /*ae00*/  ULDC UR4, c[0x0][0x150] ;  /* 0x0000540000047ab9 */ /* 0x000fc60000000800 */
[----:B------:R-:W-:Y:S02]  /*ae10*/  IMAD R7, R7, UR5, R6 ;  /* 0x0000000507077c24 */ /* 0x000fe4000f8e0206 */
[----:B------:R-:W-:Y:S01]  /*ae20*/  FMUL R6, R9, UR4 ;  /* 0x0000000409067c20 */ /* 0x000fe20008400000 */
[----:B------:R-:W-:Y:S01]  /*ae30*/  ULDC UR4, c[0x0][0x618] ;  /* 0x0001860000047ab9 */ /* 0x000fe20000000800 */
[----:B------:R-:W-:Y:S01]  /*ae40*/  ULDC UR5, c[0x0][0x154] ;  /* 0x0000550000057ab9 */ /* 0x000fe20000000800 */
[----:B------:R-:W-:-:S03]  /*ae50*/  IMAD.IADD R5, R5, 0x1, R7 ;  /* 0x0000000105057824 */ /* 0x000fc600078e0207 */
[----:B------:R-:W3:Y:S02]  /*ae60*/  F2I.U32.TRUNC.NTZ R6, R6 ;  /* 0x0000000600067305 */ /* 0x000ee4000020f000 */
[----:B------:R-:W-:Y:S02]  /*ae70*/  SHF.R.U64 R9, R4, UR4, R5 ;  /* 0x0000000404097c19 */ /* 0x000fe40008001205 */
[----:B-1----:R-:W-:-:S05]  /*ae80*/  I2FP.F32.U32 R4, R14 ;  /* 0x0000000e00047245 */ /* 0x002fca0000201000 */
[----:B------:R-:W-:Y:S01]  /*ae90*/  FMUL R22, R4, UR5 ;  /* 0x0000000504167c20 */ /* 0x000fe20008400000 */
[----:B------:R-:W-:Y:S01]  /*aea0*/  SHF.R.U32.HI R4, RZ, UR4, R5 ;  /* 0x00000004ff047c19 */ /* 0x000fe20008011605 */
[----:B------:R-:W-:-:S03]  /*aeb0*/  ULDC UR4, c[0x0][0x658] ;  /* 0x0001960000047ab9 */ /* 0x000fc60000000800 */
[--C-:B------:R-:W-:Y:S01]  /*aec0*/  SHF.R.U64 R20, R9, UR6, R4.reuse ;  /* 0x0000000609147c19 */ /* 0x100fe20008001204 */
[----:B------:R-:W1:Y:S01]  /*aed0*/  F2I.U32.TRUNC.NTZ R22, R22 ;  /* 0x0000001600167305 */ /* 0x000e62000020f000 */
[----:B------:R-:W-:Y:S01]  /*aee0*/  SHF.R.U32.HI R5, RZ, UR6, R4 ;  /* 0x00000006ff057c19 */ /* 0x000fe20008011604 */
[----:B---3--:R-:W-:-:S03]  /*aef0*/  IMAD.MOV R6, RZ, RZ, -R6 ;  /* 0x000000ffff067224 */ /* 0x008fc600078e0a06 */
[----:B------:R-:W-:Y:S01]  /*af00*/  SHF.R.U64 R18, R20, UR4, R5 ;  /* 0x0000000414127c19 */ /* 0x000fe20008001205 */
[----:B--2---:R-:W-:Y:S01]  /*af10*/  IMAD R15, R24, R6, R15 ;  /* 0x00000006180f7224 */ /* 0x004fe200078e020f */
[----:B------:R-:W-:-:S03]  /*af20*/  SHF.R.U32.HI R23, RZ, UR4, R5 ;  /* 0x00000004ff177c19 */ /* 0x000fc60008011605 */
[----:B------:R-:W-:Y:S02]  /*af30*/  IMAD.MOV.U32 R4, RZ, RZ, R18 ;  /* 0x000000ffff047224 */ /* 0x000fe400078e0012 */
[----:B------:R-:W-:Y:S01]  /*af40*/  IMAD.MOV.U32 R5, RZ, RZ, R23 ;  /* 0x000000ffff057224 */ /* 0x000fe200078e0017 */
[----:B-1----:R-:W-:Y:S06]  /*af50*/  @!P1 BRA `(.L_x_302) ;  /* 0x0000000000289947 */ /* 0x002fec0003800000 */
[----:B------:R-:W-:Y:S02]  /*af60*/  ULDC UR4, c[0x0][0x64c] ;  /* 0x0001930000047ab9 */ /* 0x000fe40000000800 */
[----:B------:R-:W-:-:S05]  /*af70*/  IADD3 R5, P1, R18, UR4, RZ ;  /* 0x0000000412057c10 */ /* 0x000fca000ff3e0ff */
[----:B------:R-:W-:-:S04]  /*af80*/  IMAD.X R23, RZ, RZ, R23, P1 ;  /* 0x000000ffff177224 */ /* 0x000fc800008e0617 */
[----:B------:R-:W-:-:S04]  /*af90*/  IMAD.WIDE.U32 R6, R23, UR8, RZ ;  /* 0x0000000817067c25 */ /* 0x000fc8000f8e00ff */
[----:B------:R-:W-:-:S04]  /*afa0*/  IMAD.WIDE.U32 R6, P1, R5, UR9, R6 ;  /* 0x0000000905067c25 */ /* 0x000fc8000f820006 */
[----:B------:R-:W-:-:S04]  /*afb0*/  IMAD.WIDE.U32 R4, R5, UR8, RZ ;  /* 0x0000000805047c25 */ /* 0x000fc8000f8e00ff */
[----:B------:R-:W-:Y:S01]  /*afc0*/  IMAD.MOV.U32 R4, RZ, RZ, R7 ;  /* 0x000000ffff047224 */ /* 0x000fe200078e0007 */
[----:B------:R-:W-:Y:S01]  /*afd0*/  IADD3 RZ, P3, R5, R6, RZ ;  /* 0x0000000605ff7210 */ /* 0x000fe20007f7e0ff */
[----:B------:R-:W-:-:S04]  /*afe0*/  IMAD.X R5, RZ, RZ, RZ, P1 ;  /* 0x000000ffff057224 */ /* 0x000fc800008e06ff */
[----:B------:R-:W-:-:S08]  /*aff0*/  IMAD.WIDE.U32.X R4, R23, UR9, R4, P3 ;  /* 0x0000000917047c25 */ /* 0x000fd000098e0404 */
.L_x_302:
[----:B------:R-:W-:Y:S01]  /*b000*/  ISETP.NE.AND P1, PT, R2, 0x1, PT ;  /* 0x000000010200780c */ /* 0x000fe20003f25270 */
[----:B------:R-:W-:Y:S01]  /*b010*/  ULDC UR4, c[0x0][0x648] ;  /* 0x0001920000047ab9 */ /* 0x000fe20000000800 */
[----:B------:R-:W-:Y:S01]  /*b020*/  LOP3.LUT R20, R20, UR17, RZ, 0xc0, !PT ;  /* 0x0000001114147c12 */ /* 0x000fe2000f8ec0ff */
[----:B------:R-:W-:Y:S01]  /*b030*/  IMAD.MOV R22, RZ, RZ, -R22 ;  /* 0x000000ffff167224 */ /* 0x000fe200078e0a16 */
[----:B------:R-:W-:Y:S01]  /*b040*/  SHF.R.U64 R5, R4, UR4, R5 ;  /* 0x0000000404057c19 */ /* 0x000fe20008001205 */
[----:B------:R-:W-:Y:S01]  /*b050*/  ULDC UR4, c[0x0][0x638] ;  /* 0x00018e0000047ab9 */ /* 0x000fe20000000800 */
[----:B------:R-:W-:Y:S01]  /*b060*/  LOP3.LUT R9, R9, UR16, RZ, 0xc0, !PT ;  /* 0x0000001009097c12 */ /* 0x000fe2000f8ec0ff */
[----:B------:R-:W-:Y:S01]  /*b070*/  ULDC UR5, c[0x0][0x610] ;  /* 0x0001840000057ab9 */ /* 0x000fe20000000800 */
[----:B------:R-:W-:Y:S02]  /*b080*/  IMAD.MOV.U32 R4, RZ, RZ, 0x1 ;  /* 0x00000001ff047424 */ /* 0x000fe400078e00ff */
[----:B------:R-:W-:-:S02]  /*b090*/  IMAD.MOV R7, RZ, RZ, -R5 ;  /* 0x000000ffff077224 */ /* 0x000fc400078e0a05 */
[----:B------:R-:W-:Y:S02]  /*b0a0*/  IMAD R20, R5, UR18, R20 ;  /* 0x0000001205147c24 */ /* 0x000fe4000f8e0214 */
[----:B0-----:R-:W-:Y:S02]  /*b0b0*/  @P1 IMAD R15, R21, R22, R14 ;  /* 0x00000016150f1224 */ /* 0x001fe400078e020e */
[----:B------:R-:W-:Y:S01]  /*b0c0*/  IMAD R18, R7, UR4, R18 ;  /* 0x0000000407127c24 */ /* 0x000fe2000f8e0212 */
[----:B------:R-:W-:Y:S01]  /*b0d0*/  ULDC UR4, c[0x0][0x600] ;  /* 0x0001800000047ab9 */ /* 0x000fe20000000800 */
[----:B------:R-:W-:Y:S02]  /*b0e0*/  IMAD R15, R20, UR5, R15 ;  /* 0x00000005140f7c24 */ /* 0x000fe4000f8e020f */
[----:B------:R-:W-:-:S05]  /*b0f0*/  IMAD R18, R18, UR4, R9 ;  /* 0x0000000412127c24 */ /* 0x000fca000f8e0209 */
[----:B------:R-:W-:Y:S02]  /*b100*/  SEL R9, R18, R15, !P1 ;  /* 0x0000000f12097207 */ /* 0x000fe40004800000 */
[----:B------:R-:W-:-:S07]  /*b110*/  SEL R7, R15, R18, !P1 ;  /* 0x000000120f077207 */ /* 0x000fce0004800000 */
.L_x_300:
[----:B------:R-:W-:Y:S05]  /*b120*/  BSYNC B1 ;  /* 0x0000000000017941 */ /* 0x000fea0003800000 */
.L_x_299:
[----:B------:R-:W-:-:S13]  /*b130*/  LOP3.LUT P1, RZ, R4, 0xff, RZ, 0xc0, !PT ;  /* 0x000000ff04ff7812 */ /* 0x000fda000782c0ff */
[----:B------:R-:W-:Y:S05]  /*b140*/  @P1 BRA `(.L_x_303) ;  /* 0xfffffff4004c1947 */ /* 0x000fea000383ffff */
[----:B------:R-:W-:Y:S05]  /*b150*/  BSYNC B0 ;  /* 0x0000000000007941 */ /* 0x000fea0003800000 */
.L_x_291:
[----:B------:R-:W-:-:S03]  /*b160*/  UMOV UR4, 0xffffffff ;  /* 0xffffffff00047882 */ /* 0x000fc60000000000 */
[----:B------:R-:W-:Y:S05]  /*b170*/  BRA.DIV UR4, `(.L_x_304) ;  /* 0x0000000e04107947 */ /* 0x000fea000b800000 */
[----:B------:R-:W-:-:S13]  /*b180*/  ELECT P6, URZ, PT ;  /* 0x00000000003f782f */ /* 0x000fda00038c0000 */
.L_x_332:
[----:B------:R-:W-:Y:S04]  /*b190*/  BSSY B0, `(.L_x_305) ;  /* 0x00000a9000007945 */ /* 0x000fe80003800000 */
[----:B------:R-:W-:Y:S05]  /*b1a0*/  @!P6 BRA `(.L_x_306) ;  /* 0x00000008009ce947 */ /* 0x000fea0003800000 */
[----:B------:R-:W-:-:S04]  /*b1b0*/  LOP3.LUT R19, R19, 0x2, RZ, 0xfc, !PT ;  /* 0x0000000213137812 */ /* 0x000fc800078efcff */
[----:B------:R-:W-:-:S13]  /*b1c0*/  ISETP.NE.AND P0, PT, R19, 0x3, PT ;  /* 0x000000031300780c */ /* 0x000fda0003f05270 */
[----:B------:R-:W-:Y:S05]  /*b1d0*/  @!P0 BRA `(.L_x_307) ;  /* 0x0000000000048947 */ /* 0x000fea0003800000 */
[----:B------:R-:W-:Y:S01]  /*b1e0*/  BPT.TRAP 0x1 ;  /* 0x000000040000795c */ /* 0x000fe20000300000 */
.L_x_307:
[----:B------:R-:W0:Y:S01]  /*b1f0*/  S2R R3, SR_CgaCtaId ;  /* 0x0000000000037919 */ /* 0x000e220000008800 */
[----:B------:R-:W-:-:S04]  /*b200*/  MOV R2, 0x400 ;  /* 0x0000040000027802 */ /* 0x000fc80000000f00 */
[----:B0-----:R-:W-:Y:S02]  /*b210*/  LEA R3, R3, R2, 0x18 ;  /* 0x0000000203037211 */ /* 0x001fe400078ec0ff */
[----:B------:R-:W-:-:S03]  /*b220*/  SHF.L.U32 R2, R0, 0x1f, RZ ;  /* 0x0000001f00027819 */ /* 0x000fc600000006ff */
[----:B------:R-:W-:-:S04]  /*b230*/  VIADD R3, R3, 0x90 ;  /* 0x0000009003037836 */ /* 0x000fc80000000000 */
[C---:B------:R-:W-:Y:S02]  /*b240*/  IMAD R7, R12.reuse, 0x8, R3 ;  /* 0x000000080c077824 */ /* 0x040fe400078e0203 */
[----:B------:R-:W-:Y:S02]  /*b250*/  VIADD R12, R12, 0x1 ;  /* 0x000000010c0c7836 */ /* 0x000fe40000000000 */
[----:B------:R-:W0:Y:S03]  /*b260*/  SYNCS.PHASECHK.TRANS64.TRYWAIT P0, [R7+URZ], R2 ;  /* 0x00000002070075a7 */ /* 0x000e26000800017f */
[----:B------:R-:W-:-:S04]  /*b270*/  ISETP.NE.AND P1, PT, R12, 0x12, PT ;  /* 0x000000120c00780c */ /* 0x000fc80003f25270 */
[----:B------:R-:W-:Y:S02]  /*b280*/  SEL R5, RZ, 0x1, P1 ;  /* 0x00000001ff057807 */ /* 0x000fe40000800000 */
[----:B------:R-:W-:Y:S02]  /*b290*/  SEL R12, R12, RZ, P1 ;  /* 0x000000ff0c0c7207 */ /* 0x000fe40000800000 */
[----:B------:R-:W-:-:S03]  /*b2a0*/  LOP3.LUT R5, R0, R5, RZ, 0x3c, !PT ;  /* 0x0000000500057212 */ /* 0x000fc600078e3cff */
[----:B------:R-:W-:Y:S01]  /*b2b0*/  IMAD R9, R12, 0x8, R3 ;  /* 0x000000080c097824 */ /* 0x000fe200078e0203 */
[----:B------:R-:W-:Y:S01]  /*b2c0*/  SHF.L.U32 R4, R5, 0x1f, RZ ;  /* 0x0000001f05047819 */ /* 0x000fe200000006ff */
[----:B0-----:R-:W-:Y:S06]  /*b2d0*/  @!P0 BRA `(.L_x_308) ;  /* 0x0000000800d88947 */ /* 0x001fec0003800000 */
.L_x_333:
[----:B------:R-:W1:Y:S01]  /*b2e0*/  SYNCS.PHASECHK.TRANS64.TRYWAIT P0, [R9+URZ], R4 ;  /* 0x00000004090075a7 */ /* 0x000e62000800017f */
[----:B------:R-:W-:-:S05]  /*b2f0*/  VIADD R0, R12, 0x1 ;  /* 0x000000010c007836 */ /* 0x000fca0000000000 */
[----:B------:R-:W-:-:S04]  /*b300*/  ISETP.NE.AND P1, PT, R0, 0x12, PT ;  /* 0x000000120000780c */ /* 0x000fc80003f25270 */
[----:B0-----:R-:W-:Y:S02]  /*b310*/  SEL R2, RZ, 0x1, P1 ;  /* 0x00000001ff027807 */ /* 0x001fe40000800000 */
[----:B------:R-:W-:Y:S02]  /*b320*/  SEL R0, R0, RZ, P1 ;  /* 0x000000ff00007207 */ /* 0x000fe40000800000 */
[----:B------:R-:W-:-:S03]  /*b330*/  LOP3.LUT R7, R5, R2, RZ, 0x3c, !PT ;  /* 0x0000000205077212 */ /* 0x000fc600078e3cff */
[----:B------:R-:W-:Y:S01]  /*b340*/  IMAD R6, R0, 0x8, R3 ;  /* 0x0000000800067824 */ /* 0x000fe200078e0203 */
[----:B------:R-:W-:Y:S01]  /*b350*/  SHF.L.U32 R5, R7, 0x1f, RZ ;  /* 0x0000001f07057819 */ /* 0x000fe200000006ff */
[----:B-1----:R-:W-:Y:S06]  /*b360*/  @!P0 BRA `(.L_x_309) ;  /* 0x0000000800c88947 */ /* 0x002fec0003800000 */
.L_x_334:
[----:B------:R-:W1:Y:S01]  /*b370*/  SYNCS.PHASECHK.TRANS64.TRYWAIT P0, [R6+URZ], R5 ;  /* 0x00000005060075a7 */ /* 0x000e62000800017f */
[----:B------:R-:W-:-:S05]  /*b380*/  VIADD R0, R0, 0x1 ;  /* 0x0000000100007836 */ /* 0x000fca0000000000 */
[----:B------:R-:W-:-:S04]  /*b390*/  ISETP.NE.AND P1, PT, R0, 0x12, PT ;  /* 0x000000120000780c */ /* 0x000fc80003f25270 */
[----:B------:R-:W-:Y:S02]  /*b3a0*/  SEL R2, RZ, 0x1, P1 ;  /* 0x00000001ff027807 */ /* 0x000fe40000800000 */
[----:B------:R-:W-:Y:S02]  /*b3b0*/  SEL R0, R0, RZ, P1 ;  /* 0x000000ff00007207 */ /* 0x000fe40000800000 */
[----:B------:R-:W-:-:S03]  /*b3c0*/  LOP3.LUT R7, R7, R2, RZ, 0x3c, !PT ;  /* 0x0000000207077212 */ /* 0x000fc600078e3cff */
[----:B0-----:R-:W-:Y:S01]  /*b3d0*/  IMAD R9, R0, 0x8, R3 ;  /* 0x0000000800097824 */ /* 0x001fe200078e0203 */
[----:B------:R-:W-:Y:S01]  /*b3e0*/  SHF.L.U32 R4, R7, 0x1f, RZ ;  /* 0x0000001f07047819 */ /* 0x000fe200000006ff */
[----:B-1----:R-:W-:Y:S06]  /*b3f0*/  @!P0 BRA `(.L_x_310) ;  /* 0x0000000800b88947 */ /* 0x002fec0003800000 */
.L_x_335:
        /* <DEDUP_REMOVED lines=9> */
.L_x_336:
        /* <DEDUP_REMOVED lines=9> */
.L_x_337:
        /* <DEDUP_REMOVED lines=9> */
.L_x_338:
        /* <DEDUP_REMOVED lines=9> */
.L_x_339:
        /* <DEDUP_REMOVED lines=9> */
.L_x_340:
        /* <DEDUP_REMOVED lines=9> */
.L_x_341:
        /* <DEDUP_REMOVED lines=9> */
.L_x_342:
        /* <DEDUP_REMOVED lines=9> */
.L_x_343:
        /* <DEDUP_REMOVED lines=9> */
.L_x_344:
        /* <DEDUP_REMOVED lines=9> */
.L_x_345:
        /* <DEDUP_REMOVED lines=9> */
.L_x_346:
        /* <DEDUP_REMOVED lines=9> */
.L_x_347:
        /* <DEDUP_REMOVED lines=9> */
.L_x_348:
[----:B------:R-:W1:Y:S01]  /*bb50*/  SYNCS.PHASECHK.TRANS64.TRYWAIT P0, [R6+URZ], R5 ;  /* 0x00000005060075a7 */ /* 0x000e62000800017f */
[----:B------:R-:W-:-:S05]  /*bb60*/  VIADD R0, R0, 0x1 ;  /* 0x0000000100007836 */ /* 0x000fca0000000000 */
[----:B------:R-:W-:-:S04]  /*bb70*/  ISETP.NE.AND P1, PT, R0, 0x12, PT ;  /* 0x000000120000780c */ /* 0x000fc80003f25270 */
[----:B------:R-:W-:Y:S02]  /*bb80*/  SEL R2, RZ, 0x1, P1 ;  /* 0x00000001ff027807 */ /* 0x000fe40000800000 */
[----:B------:R-:W-:Y:S02]  /*bb90*/  SEL R0, R0, RZ, P1 ;  /* 0x000000ff00007207 */ /* 0x000fe40000800000 */
[----:B------:R-:W-:Y:S01]  /*bba0*/  LOP3.LUT R2, R7, R2, RZ, 0x3c, !PT ;  /* 0x0000000207027212 */ /* 0x000fe200078e3cff */
[----:B-1----:R-:W-:Y:S06]  /*bbb0*/  @!P0 BRA `(.L_x_324) ;  /* 0x0000000400e08947 */ /* 0x002fec0003800000 */
.L_x_349:
[----:B------:R-:W-:Y:S01]  /*bbc0*/  IMAD R3, R0, 0x8, R3 ;  /* 0x0000000800037824 */ /* 0x000fe200078e0203 */
[----:B------:R-:W-:-:S07]  /*bbd0*/  SHF.L.U32 R0, R2, 0x1f, RZ ;  /* 0x0000001f02007819 */ /* 0x000fce00000006ff */
.L_x_325:
[----:B--2---:R2:W3:Y:S02]  /*bbe0*/  SYNCS.PHASECHK.TRANS64.TRYWAIT P0, [R3+URZ], R0 ;  /* 0x00000000030075a7 */ /* 0x0044e4000800017f */
[----:B---3--:R-:W-:Y:S05]  /*bbf0*/  @!P0 NANOSLEEP.SYNCS 0x989680 ;  /* 0x009896800000895d */ /* 0x008fea0003900000 */
[----:B------:R-:W3:Y:S02]  /*bc00*/  @!P0 SYNCS.PHASECHK.TRANS64 P0, [R3+URZ], R0 ;  /* 0x00000000030085a7 */ /* 0x000ee4000800007f */
[----:B---3--:R-:W-:Y:S05]  /*bc10*/  @!P0 BRA `(.L_x_325) ;  /* 0xfffffffc00f08947 */ /* 0x008fea000383ffff */
.L_x_306:
[----:B------:R-:W-:Y:S05]  /*bc20*/  BSYNC B0 ;  /* 0x0000000000007941 */ /* 0x000fea0003800000 */
.L_x_305:
[----:B------:R-:W-:Y:S05]  /*bc30*/  EXIT ;  /* 0x000000000000794d */ /* 0x000fea0003800000 */
.L_x_18:
[----:B---3--:R3:W4:Y:S02]  /*bc40*/  SYNCS.PHASECHK.TRANS64.TRYWAIT P1, [R3+URZ], R0 ;  /* 0x00000000030075a7 */ /* 0x008724000802017f */
[----:B----4-:R-:W-:Y:S05]  /*bc50*/  @!P1 NANOSLEEP.SYNCS 0x989680 ;  /* 0x009896800000995d */ /* 0x010fea0003900000 */
[----:B------:R-:W4:Y:S02]  /*bc60*/  @!P1 SYNCS.PHASECHK.TRANS64 P1, [R3+URZ], R0 ;  /* 0x00000000030095a7 */ /* 0x000f24000802007f */
[----:B----4-:R-:W-:Y:S05]  /*bc70*/  @!P1 BRA `(.L_x_18) ;  /* 0xfffffffc00f09947 */ /* 0x010fea000383ffff */
[----:B------:R-:W-:Y:S05]  /*bc80*/  BRA `(.L_x_17) ;  /* 0xffffff5400dc7947 */ /* 0x000fea000383ffff */
.L_x_23:
[----:B-1----:R-:W-:-:S04]  /*bc90*/  IMAD.U32 R4, RZ, RZ, UR4 ;  /* 0x00000004ff047e24 */ /* 0x002fc8000f8e00ff */
[----:B------:R1:W2:Y:S03]  /*bca0*/  SYNCS.PHASECHK.TRANS64.TRYWAIT P1, [R4+URZ], R3 ;  /* 0x00000003040075a7 */ /* 0x0002a6000802017f */
[----:B--2---:R-:W-:Y:S05]  /*bcb0*/  @!P1 NANOSLEEP.SYNCS 0x989680 ;  /* 0x009896800000995d */ /* 0x004fea0003900000 */
[----:B------:R-:W2:Y:S02]  /*bcc0*/  @!P1 SYNCS.PHASECHK.TRANS64 P1, [R4+URZ], R3 ;  /* 0x00000003040095a7 */ /* 0x000ea4000802007f */
[----:B--2---:R-:W-:Y:S05]  /*bcd0*/  @!P1 BRA `(.L_x_23) ;  /* 0xfffffffc00ec9947 */ /* 0x004fea000383ffff */
[----:B------:R-:W-:Y:S05]  /*bce0*/  BRA `(.L_x_22) ;  /* 0xffffff5800607947 */ /* 0x000fea000383ffff */
.L_x_292:
[----:B------:R-:W-:Y:S01]  /*bcf0*/  BSSY B1, `(.L_x_326) ;  /* 0x0000006000017945 */ /* 0x000fe20003800000 */
[----:B------:R-:W-:-:S07]  /*bd00*/  IMAD.MOV.U32 R15, RZ, RZ, -0x1 ;  /* 0xffffffffff0f7424 */ /* 0x000fce00078e00ff */
[----:B------:R-:W-:Y:S05]  /*bd10*/  WARPSYNC.COLLECTIVE R15, `(.L_x_327) ;  /* 0x000000000f0c7348 */ /* 0x000fea0003c00000 */
[----:B------:R-:W-:Y:S02]  /*bd20*/  ELECT P6, UR62, PT ;  /* 0x00000000003e782f */ /* 0x000fe400038c0000 */
[----:B------:R-:W-:Y:S01]  /*bd30*/  MOV R14, UR62 ;  /* 0x0000003e000e7c02 */ /* 0x000fe20008000f00 */
[----:B------:R-:W-:Y:S10]  /*bd40*/  ENDCOLLECTIVE ;  /* 0x000000000000791b */ /* 0x000ff40003800000 */
.L_x_327:
[----:B------:R-:W-:Y:S05]  /*bd50*/  BSYNC B1 ;  /* 0x0000000000017941 */ /* 0x000fea0003800000 */
.L_x_326:
[----:B------:R-:W-:Y:S05]  /*bd60*/  BRA `(.L_x_328) ;  /* 0xffffffe800507947 */ /* 0x000fea000383ffff */
.L_x_295:
[----:B0-----:R0:W1:Y:S02]  /*bd70*/  SYNCS.PHASECHK.TRANS64.TRYWAIT P1, [R14+URZ+0x90], R7 ;  /* 0x000090070e0075a7 */ /* 0x001064000802017f */
[----:B-1----:R-:W-:Y:S05]  /*bd80*/  @!P1 NANOSLEEP.SYNCS 0x989680 ;  /* 0x009896800000995d */ /* 0x002fea0003900000 */
[----:B------:R-:W1:Y:S02]  /*bd90*/  @!P1 SYNCS.PHASECHK.TRANS64 P1, [R14+URZ+0x90], R7 ;  /* 0x000090070e0095a7 */ /* 0x000e64000802007f */
[----:B-1----:R-:W-:Y:S05]  /*bda0*/  @!P1 BRA `(.L_x_295) ;  /* 0xfffffffc00f09947 */ /* 0x002fea000383ffff */
[----:B------:R-:W-:Y:S05]  /*bdb0*/  BRA `(.L_x_329) ;  /* 0xffffffe800847947 */ /* 0x000fea000383ffff */
.L_x_304:
[----:B------:R-:W-:Y:S01]  /*bdc0*/  BSSY B0, `(.L_x_330) ;  /* 0x0000006000007945 */ /* 0x000fe20003800000 */
[----:B------:R-:W-:-:S07]  /*bdd0*/  IMAD.MOV.U32 R15, RZ, RZ, -0x1 ;  /* 0xffffffffff0f7424 */ /* 0x000fce00078e00ff */
[----:B------:R-:W-:Y:S05]  /*bde0*/  WARPSYNC.COLLECTIVE R15, `(.L_x_331) ;  /* 0x000000000f0c7348 */ /* 0x000fea0003c00000 */
[----:B------:R-:W-:Y:S02]  /*bdf0*/  ELECT P6, UR62, PT ;  /* 0x00000000003e782f */ /* 0x000fe400038c0000 */
[----:B------:R-:W-:Y:S01]  /*be00*/  MOV R14, UR62 ;  /* 0x0000003e000e7c02 */ /* 0x000fe20008000f00 */
[----:B------:R-:W-:Y:S10]  /*be10*/  ENDCOLLECTIVE ;  /* 0x000000000000791b */ /* 0x000ff40003800000 */
.L_x_331:
[----:B------:R-:W-:Y:S05]  /*be20*/  BSYNC B0 ;  /* 0x0000000000007941 */ /* 0x000fea0003800000 */
.L_x_330:
[----:B------:R-:W-:Y:S05]  /*be30*/  BRA `(.L_x_332) ;  /* 0xfffffff000d47947 */ /* 0x000fea000383ffff */
.L_x_308:
[----:B0-----:R0:W1:Y:S02]  /*be40*/  SYNCS.PHASECHK.TRANS64.TRYWAIT P0, [R7+URZ], R2 ;  /* 0x00000002070075a7 */ /* 0x001064000800017f */
[----:B-1----:R-:W-:Y:S05]  /*be50*/  @!P0 NANOSLEEP.SYNCS 0x989680 ;  /* 0x009896800000895d */ /* 0x002fea0003900000 */
[----:B------:R-:W1:Y:S02]  /*be60*/  @!P0 SYNCS.PHASECHK.TRANS64 P0, [R7+URZ], R2 ;  /* 0x00000002070085a7 */ /* 0x000e64000800007f */
[----:B-1----:R-:W-:Y:S05]  /*be70*/  @!P0 BRA `(.L_x_308) ;  /* 0xfffffffc00f08947 */ /* 0x002fea000383ffff */
[----:B------:R-:W-:Y:S05]  /*be80*/  BRA `(.L_x_333) ;  /* 0xfffffff400147947 */ /* 0x000fea000383ffff */
.L_x_309:
[----:B0-----:R0:W1:Y:S02]  /*be90*/  SYNCS.PHASECHK.TRANS64.TRYWAIT P0, [R9+URZ], R4 ;  /* 0x00000004090075a7 */ /* 0x001064000800017f */
[----:B-1----:R-:W-:Y:S05]  /*bea0*/  @!P0 NANOSLEEP.SYNCS 0x989680 ;  /* 0x009896800000895d */ /* 0x002fea0003900000 */
[----:B------:R-:W1:Y:S02]  /*beb0*/  @!P0 SYNCS.PHASECHK.TRANS64 P0, [R9+URZ], R4 ;  /* 0x00000004090085a7 */ /* 0x000e64000800007f */
[----:B-1----:R-:W-:Y:S05]  /*bec0*/  @!P0 BRA `(.L_x_309) ;  /* 0xfffffffc00f08947 */ /* 0x002fea000383ffff */
[----:B------:R-:W-:Y:S05]  /*bed0*/  BRA `(.L_x_334) ;  /* 0xfffffff400247947 */ /* 0x000fea000383ffff */
.L_x_310:
[----:B0-----:R0:W1:Y:S02]  /*bee0*/  SYNCS.PHASECHK.TRANS64.TRYWAIT P0, [R6+URZ], R5 ;  /* 0x00000005060075a7 */ /* 0x001064000800017f */
[----:B-1----:R-:W-:Y:S05]  /*bef0*/  @!P0 NANOSLEEP.SYNCS 0x989680 ;  /* 0x009896800000895d */ /* 0x002fea0003900000 */
[----:B------:R-:W1:Y:S02]  /*bf00*/  @!P0 SYNCS.PHASECHK.TRANS64 P0, [R6+URZ], R5 ;  /* 0x00000005060085a7 */ /* 0x000e64000800007f */
[----:B-1----:R-:W-:Y:S05]  /*bf10*/  @!P0 BRA `(.L_x_310) ;  /* 0xfffffffc00f08947 */ /* 0x002fea000383ffff */
[----:B------:R-:W-:Y:S05]  /*bf20*/  BRA `(.L_x_335) ;  /* 0xfffffff400347947 */ /* 0x000fea000383ffff */
.L_x_311:
[----:B0-----:R0:W1:Y:S02]  /*bf30*/  SYNCS.PHASECHK.TRANS64.TRYWAIT P0, [R9+URZ], R4 ;  /* 0x00000004090075a7 */ /* 0x001064000800017f */
[----:B-1----:R-:W-:Y:S05]  /*bf40*/  @!P0 NANOSLEEP.SYNCS 0x989680 ;  /* 0x009896800000895d */ /* 0x002fea0003900000 */
[----:B------:R-:W1:Y:S02]  /*bf50*/  @!P0 SYNCS.PHASECHK.TRANS64 P0, [R9+URZ], R4 ;  /* 0x00000004090085a7 */ /* 0x000e64000800007f */
[----:B-1----:R-:W-:Y:S05]  /*bf60*/  @!P0 BRA `(.L_x_311) ;  /* 0xfffffffc00f08947 */ /* 0x002fea000383ffff */
[----:B------:R-:W-:Y:S05]  /*bf70*/  BRA `(.L_x_336) ;  /* 0xfffffff400447947 */ /* 0x000fea000383ffff */
.L_x_312:
[----:B0-----:R0:W1:Y:S02]  /*bf80*/  SYNCS.PHASECHK.TRANS64.TRYWAIT P0, [R6+URZ], R5 ;  /* 0x00000005060075a7 */ /* 0x001064000800017f */
[----:B-1----:R-:W-:Y:S05]  /*bf90*/  @!P0 NANOSLEEP.SYNCS 0x989680 ;  /* 0x009896800000895d */ /* 0x002fea0003900000 */
[----:B------:R-:W1:Y:S02]  /*bfa0*/  @!P0 SYNCS.PHASECHK.TRANS64 P0, [R6+URZ], R5 ;  /* 0x00000005060085a7 */ /* 0x000e64000800007f */
[----:B-1----:R-:W-:Y:S05]  /*bfb0*/  @!P0 BRA `(.L_x_312) ;  /* 0xfffffffc00f08947 */ /* 0x002fea000383ffff */
[----:B------:R-:W-:Y:S05]  /*bfc0*/  BRA `(.L_x_337) ;  /* 0xfffffff400547947 */ /* 0x000fea000383ffff */
.L_x_313:
[----:B0-----:R0:W1:Y:S02]  /*bfd0*/  SYNCS.PHASECHK.TRANS64.TRYWAIT P0, [R9+URZ], R4 ;  /* 0x00000004090075a7 */ /* 0x001064000800017f */
[----:B-1----:R-:W-:Y:S05]  /*bfe0*/  @!P0 NANOSLEEP.SYNCS 0x989680 ;  /* 0x009896800000895d */ /* 0x002fea0003900000 */
[----:B------:R-:W1:Y:S02]  /*bff0*/  @!P0 SYNCS.PHASECHK.TRANS64 P0, [R9+URZ], R4 ;  /* 0x00000004090085a7 */ /* 0x000e64000800007f */
[----:B-1----:R-:W-:Y:S05]  /*c000*/  @!P0 BRA `(.L_x_313) ;  /* 0xfffffffc00f08947 */ /* 0x002fea000383ffff */
[----:B------:R-:W-:Y:S05]  /*c010*/  BRA `(.L_x_338) ;  /* 0xfffffff400647947 */ /* 0x000fea000383ffff */
.L_x_314:
[----:B0-----:R0:W1:Y:S02]  /*c020*/  SYNCS.PHASECHK.TRANS64.TRYWAIT P0, [R6+URZ], R5 ;  /* 0x00000005060075a7 */ /* 0x001064000800017f */
[----:B-1----:R-:W-:Y:S05]  /*c030*/  @!P0 NANOSLEEP.SYNCS 0x989680 ;  /* 0x009896800000895d */ /* 0x002fea0003900000 */
[----:B------:R-:W1:Y:S02]  /*c040*/  @!P0 SYNCS.PHASECHK.TRANS64 P0, [R6+URZ], R5 ;  /* 0x00000005060085a7 */ /* 0x000e64000800007f */
[----:B-1----:R-:W-:Y:S05]  /*c050*/  @!P0 BRA `(.L_x_314) ;  /* 0xfffffffc00f08947 */ /* 0x002fea000383ffff */
[----:B------:R-:W-:Y:S05]  /*c060*/  BRA `(.L_x_339) ;  /* 0xfffffff400747947 */ /* 0x000fea000383ffff */
.L_x_315:
[----:B0-----:R0:W1:Y:S02]  /*c070*/  SYNCS.PHASECHK.TRANS64.TRYWAIT P0, [R9+URZ], R4 ;  /* 0x00000004090075a7 */ /* 0x001064000800017f */
[----:B-1----:R-:W-:Y:S05]  /*c080*/  @!P0 NANOSLEEP.SYNCS 0x989680 ;  /* 0x009896800000895d */ /* 0x002fea0003900000 */
[----:B------:R-:W1:Y:S02]  /*c090*/  @!P0 SYNCS.PHASECHK.TRANS64 P0, [R9+URZ], R4 ;  /* 0x00000004090085a7 */ /* 0x000e64000800007f */
[----:B-1----:R-:W-:Y:S05]  /*c0a0*/  @!P0 BRA `(.L_x_315) ;  /* 0xfffffffc00f08947 */ /* 0x002fea000383ffff */
[----:B------:R-:W-:Y:S05]  /*c0b0*/  BRA `(.L_x_340) ;  /* 0xfffffff400847947 */ /* 0x000fea000383ffff */
.L_x_316:
[----:B0-----:R0:W1:Y:S02]  /*c0c0*/  SYNCS.PHASECHK.TRANS64.TRYWAIT P0, [R6+URZ], R5 ;  /* 0x00000005060075a7 */ /* 0x001064000800017f */
[----:B-1----:R-:W-:Y:S05]  /*c0d0*/  @!P0 NANOSLEEP.SYNCS 0x989680 ;  /* 0x009896800000895d */ /* 0x002fea0003900000 */
[----:B------:R-:W1:Y:S02]  /*c0e0*/  @!P0 SYNCS.PHASECHK.TRANS64 P0, [R6+URZ], R5 ;  /* 0x00000005060085a7 */ /* 0x000e64000800007f */
[----:B-1----:R-:W-:Y:S05]  /*c0f0*/  @!P0 BRA `(.L_x_316) ;  /* 0xfffffffc00f08947 */ /* 0x002fea000383ffff */
[----:B------:R-:W-:Y:S05]  /*c100*/  BRA `(.L_x_341) ;  /* 0xfffffff400947947 */ /* 0x000fea000383ffff */
.L_x_317:
[----:B0-----:R0:W1:Y:S02]  /*c110*/  SYNCS.PHASECHK.TRANS64.TRYWAIT P0, [R9+URZ], R4 ;  /* 0x00000004090075a7 */ /* 0x001064000800017f */
[----:B-1----:R-:W-:Y:S05]  /*c120*/  @!P0 NANOSLEEP.SYNCS 0x989680 ;  /* 0x009896800000895d */ /* 0x002fea0003900000 */
[----:B------:R-:W1:Y:S02]  /*c130*/  @!P0 SYNCS.PHASECHK.TRANS64 P0, [R9+URZ], R4 ;  /* 0x00000004090085a7 */ /* 0x000e64000800007f */
[----:B-1----:R-:W-:Y:S05]  /*c140*/  @!P0 BRA `(.L_x_317) ;  /* 0xfffffffc00f08947 */ /* 0x002fea000383ffff */
[----:B------:R-:W-:Y:S05]  /*c150*/  BRA `(.L_x_342) ;  /* 0xfffffff400a47947 */ /* 0x000fea000383ffff */
.L_x_318:
[----:B0-----:R0:W1:Y:S02]  /*c160*/  SYNCS.PHASECHK.TRANS64.TRYWAIT P0, [R6+URZ], R5 ;  /* 0x00000005060075a7 */ /* 0x001064000800017f */
[----:B-1----:R-:W-:Y:S05]  /*c170*/  @!P0 NANOSLEEP.SYNCS 0x989680 ;  /* 0x009896800000895d */ /* 0x002fea0003900000 */
[----:B------:R-:W1:Y:S02]  /*c180*/  @!P0 SYNCS.PHASECHK.TRANS64 P0, [R6+URZ], R5 ;  /* 0x00000005060085a7 */ /* 0x000e64000800007f */
[----:B-1----:R-:W-:Y:S05]  /*c190*/  @!P0 BRA `(.L_x_318) ;  /* 0xfffffffc00f08947 */ /* 0x002fea000383ffff */
[----:B------:R-:W-:Y:S05]  /*c1a0*/  BRA `(.L_x_343) ;  /* 0xfffffff400b47947 */ /* 0x000fea000383ffff */
.L_x_319:
[----:B0-----:R0:W1:Y:S02]  /*c1b0*/  SYNCS.PHASECHK.TRANS64.TRYWAIT P0, [R9+URZ], R4 ;  /* 0x00000004090075a7 */ /* 0x001064000800017f */
[----:B-1----:R-:W-:Y:S05]  /*c1c0*/  @!P0 NANOSLEEP.SYNCS 0x989680 ;  /* 0x009896800000895d */ /* 0x002fea0003900000 */
[----:B------:R-:W1:Y:S02]  /*c1d0*/  @!P0 SYNCS.PHASECHK.TRANS64 P0, [R9+URZ], R4 ;  /* 0x00000004090085a7 */ /* 0x000e64000800007f */
[----:B-1----:R-:W-:Y:S05]  /*c1e0*/  @!P0 BRA `(.L_x_319) ;  /* 0xfffffffc00f08947 */ /* 0x002fea000383ffff */
[----:B------:R-:W-:Y:S05]  /*c1f0*/  BRA `(.L_x_344) ;  /* 0xfffffff400c47947 */ /* 0x000fea000383ffff */
.L_x_320:
[----:B0-----:R0:W1:Y:S02]  /*c200*/  SYNCS.PHASECHK.TRANS64.TRYWAIT P0, [R6+URZ], R5 ;  /* 0x00000005060075a7 */ /* 0x001064000800017f */
[----:B-1----:R-:W-:Y:S05]  /*c210*/  @!P0 NANOSLEEP.SYNCS 0x989680 ;  /* 0x009896800000895d */ /* 0x002fea0003900000 */
[----:B------:R-:W1:Y:S02]  /*c220*/  @!P0 SYNCS.PHASECHK.TRANS64 P0, [R6+URZ], R5 ;  /* 0x00000005060085a7 */ /* 0x000e64000800007f */
[----:B-1----:R-:W-:Y:S05]  /*c230*/  @!P0 BRA `(.L_x_320) ;  /* 0xfffffffc00f08947 */ /* 0x002fea000383ffff */
[----:B------:R-:W-:Y:S05]  /*c240*/  BRA `(.L_x_345) ;  /* 0xfffffff400d47947 */ /* 0x000fea000383ffff */
.L_x_321:
[----:B0-----:R0:W1:Y:S02]  /*c250*/  SYNCS.PHASECHK.TRANS64.TRYWAIT P0, [R9+URZ], R4 ;  /* 0x00000004090075a7 */ /* 0x001064000800017f */
[----:B-1----:R-:W-:Y:S05]  /*c260*/  @!P0 NANOSLEEP.SYNCS 0x989680 ;  /* 0x009896800000895d */ /* 0x002fea0003900000 */
[----:B------:R-:W1:Y:S02]  /*c270*/  @!P0 SYNCS.PHASECHK.TRANS64 P0, [R9+URZ], R4 ;  /* 0x00000004090085a7 */ /* 0x000e64000800007f */
[----:B-1----:R-:W-:Y:S05]  /*c280*/  @!P0 BRA `(.L_x_321) ;  /* 0xfffffffc00f08947 */ /* 0x002fea000383ffff */
[----:B------:R-:W-:Y:S05]  /*c290*/  BRA `(.L_x_346) ;  /* 0xfffffff400e47947 */ /* 0x000fea000383ffff */
.L_x_322:
[----:B0-----:R0:W1:Y:S02]  /*c2a0*/  SYNCS.PHASECHK.TRANS64.TRYWAIT P0, [R6+URZ], R5 ;  /* 0x00000005060075a7 */ /* 0x001064000800017f */
[----:B-1----:R-:W-:Y:S05]  /*c2b0*/  @!P0 NANOSLEEP.SYNCS 0x989680 ;  /* 0x009896800000895d */ /* 0x002fea0003900000 */
[----:B------:R-:W1:Y:S02]  /*c2c0*/  @!P0 SYNCS.PHASECHK.TRANS64 P0, [R6+URZ], R5 ;  /* 0x00000005060085a7 */ /* 0x000e64000800007f */
[----:B-1----:R-:W-:Y:S05]  /*c2d0*/  @!P0 BRA `(.L_x_322) ;  /* 0xfffffffc00f08947 */ /* 0x002fea000383ffff */
[----:B------:R-:W-:Y:S05]  /*c2e0*/  BRA `(.L_x_347) ;  /* 0xfffffff400f47947 */ /* 0x000fea000383ffff */
.L_x_323:
[----:B0-----:R0:W1:Y:S02]  /*c2f0*/  SYNCS.PHASECHK.TRANS64.TRYWAIT P0, [R9+URZ], R4 ;  /* 0x00000004090075a7 */ /* 0x001064000800017f */
[----:B-1----:R-:W-:Y:S05]  /*c300*/  @!P0 NANOSLEEP.SYNCS 0x989680 ;  /* 0x009896800000895d */ /* 0x002fea0003900000 */
[----:B------:R-:W1:Y:S02]  /*c310*/  @!P0 SYNCS.PHASECHK.TRANS64 P0, [R9+URZ], R4 ;  /* 0x00000004090085a7 */ /* 0x000e64000800007f */
[----:B-1----:R-:W-:Y:S05]  /*c320*/  @!P0 BRA `(.L_x_323) ;  /* 0xfffffffc00f08947 */ /* 0x002fea000383ffff */
[----:B------:R-:W-:Y:S05]  /*c330*/  BRA `(.L_x_348) ;  /* 0xfffffff800047947 */ /* 0x000fea000383ffff */
.L_x_324:
[----:B-1----:R1:W2:Y:S02]  /*c340*/  SYNCS.PHASECHK.TRANS64.TRYWAIT P0, [R6+URZ], R5 ;  /* 0x00000005060075a7 */ /* 0x0022a4000800017f */
[----:B--2---:R-:W-:Y:S05]  /*c350*/  @!P0 NANOSLEEP.SYNCS 0x989680 ;  /* 0x009896800000895d */ /* 0x004fea0003900000 */
[----:B------:R-:W2:Y:S02]  /*c360*/  @!P0 SYNCS.PHASECHK.TRANS64 P0, [R6+URZ], R5 ;  /* 0x00000005060085a7 */ /* 0x000ea4000800007f */
[----:B--2---:R-:W-:Y:S05]  /*c370*/  @!P0 BRA `(.L_x_324) ;  /* 0xfffffffc00f08947 */ /* 0x004fea000383ffff */
[----:B------:R-:W-:Y:S05]  /*c380*/  BRA `(.L_x_349) ;  /* 0xfffffff8000c7947 */ /* 0x000fea000383ffff */
.L_x_350:
[----:B------:R-:W-:-:S00]  /*c390*/  BRA `(.L_x_350) ;  /* 0xfffffffc00fc7947 */ /* 0x000fc0000383ffff */
[----:B------:R-:W-:-:S00]  /*c3a0*/  NOP ;  /* 0x0000000000007918 */ /* 0x000fc00000000000 */
        /* <DEDUP_REMOVED lines=13> */
.L_x_351:


//--------------------- .nv.global.init           --------------------------
	.section	.nv.global.init,"aw",@progbits
.nv.global.init:
	.type		$str$22,@object
	.size		$str$22,($str$23 - $str$22)
$str$22:
        /*0000*/ 	.byte	0x6b, 0x5f, 0x74, 0x69, 0x6c, 0x65, 0x5f, 0x63, 0x6f, 0x75, 0x6e, 0x74, 0x20, 0x3e, 0x3d, 0x20
        /*0010*/ 	.byte	0x31, 0x00
	.type		$str$23,@object
	.size		$str$23,(__unnamed_1 - $str$23)
$str$23:
        /*0012*/ 	.byte	0x2f, 0x74, 0x6d, 0x70, 0x2f, 0x63, 0x75, 0x74, 0x6c, 0x61, 0x73, 0x73, 0x5f, 0x73, 0x77, 0x65
        /*0022*/ 	.byte	0x65, 0x70, 0x5f, 0x73, 0x72, 0x63, 0x2f, 0x69, 0x6e, 0x63, 0x6c, 0x75, 0x64, 0x65, 0x2f, 0x63
        /*0032*/ 	.byte	0x75, 0x74, 0x6c, 0x61, 0x73, 0x73, 0x2f, 0x67, 0x65, 0x6d, 0x6d, 0x2f, 0x63, 0x6f, 0x6c, 0x6c
        /*0042*/ 	.byte	0x65, 0x63, 0x74, 0x69, 0x76, 0x65, 0x2f, 0x73, 0x6d, 0x39, 0x30, 0x5f, 0x6d, 0x6d, 0x61, 0x5f
        /*0052*/ 	.byte	0x74, 0x6d, 0x61, 0x5f, 0x67, 0x6d, 0x6d, 0x61, 0x5f, 0x73, 0x73, 0x5f, 0x77, 0x61, 0x72, 0x70
        /*0062*/ 	.byte	0x73, 0x70, 0x65, 0x63, 0x69, 0x61, 0x6c, 0x69, 0x7a, 0x65, 0x64, 0x2e, 0x68, 0x70, 0x70, 0x00
	.type		__unnamed_1,@object
	.size		__unnamed_1,(.L_0 - __unnamed_1)
__unnamed_1:
        /*0072*/ 	.byte	0x76, 0x6f, 0x69, 0x64, 0x20, 0x63, 0x75, 0x74, 0x6c, 0x61, 0x73, 0x73, 0x3a, 0x3a, 0x67, 0x65
        /* <DEDUP_REMOVED lines=179> */
        /*0bb2*/ 	.byte	0x65, 0x3a, 0x3a, 0x69, 0x64, 0x65, 0x6e, 0x74, 0x69, 0x74, 0x79, 0x5d, 0x00
.L_0:


//--------------------- .nv.shared._ZN7cutlass13device_kernelINS_4gemm6kernel13GemmUniversalIN4cute5tupleIJiiiiEEENS1_10collective13CollectiveMmaINS1_34MainloopSm90TmaGmmaWarpSpecializedILi18ENS5_IJNS4_1CILi1EEESB_SB_EEENS1_35KernelTmaWarpSpecializedCooperativeEEENS5_IJNSA_ILi128EEENSA_ILi256EEENSA_ILi16EEEEEENS_6half_tENS5_IJlSB_lEEESJ_SK_NS4_8TiledMMAINS4_8MMA_AtomIJNS4_4SM904GMMA26MMA_64x256x16_F32F16F16_SSILNSO_5MajorE0ELSQ_0ELNSO_7ScaleInE1ELSR_1EEEEEENS4_6LayoutINS5_IJNSA_ILi2EEESB_SB_EEENS5_IJSB_NSA_ILi0EEESX_EEEEENS5_IJNS4_10UnderscoreES10_S10_EEEEENS4_13SM90_TMA_LOADENS4_14ComposedLayoutINS4_7SwizzleILi1ELi4ELi3EEENS4_18smem_ptr_flag_bitsILi16EEENSU_INS5_IJNSA_ILi8EEESH_EEENS5_IJSH_SB_EEEEEEEvNS4_8identityES13_S1D_vS1E_EENS_8epilogue10collective6detail29Sm90TmaWarpSpecializedAdapterINS1H_15DefaultEpilogueISJ_SK_SK_NS1G_6thread17LinearCombinationISJ_Li1EffLNS1L_9ScaleType4KindE0ELNS_15FloatRoundStyleE2ESJ_EENS1_15EpilogueDefaultEEEEEvvEEEEvNT_6ParamsE --------------------------
	.section	.nv.shared._ZN7cutlass13device_kernelINS_4gemm6kernel13GemmUniversalIN4cute5tupleIJiiiiEEENS1_10collective13CollectiveMmaINS1_34MainloopSm90TmaGmmaWarpSpecializedILi18ENS5_IJNS4_1CILi1EEESB_SB_EEENS1_35KernelTmaWarpSpecializedCooperativeEEENS5_IJNSA_ILi128EEENSA_ILi256EEENSA_ILi16EEEEEENS_6half_tENS5_IJlSB_lEEESJ_SK_NS4_8TiledMMAINS4_8MMA_AtomIJNS4_4SM904GMMA26MMA_64x256x16_F32F16F16_SSILNSO_5MajorE0ELSQ_0ELNSO_7ScaleInE1ELSR_1EEEEEENS4_6LayoutINS5_IJNSA_ILi2EEESB_SB_EEENS5_IJSB_NSA_ILi0EEESX_EEEEENS5_IJNS4_10UnderscoreES10_S10_EEEEENS4_13SM90_TMA_LOADENS4_14ComposedLayoutINS4_7SwizzleILi1ELi4ELi3EEENS4_18smem_ptr_flag_bitsILi16EEENSU_INS5_IJNSA_ILi8EEESH_EEENS5_IJSH_SB_EEEEEEEvNS4_8identityES13_S1D_vS1E_EENS_8epilogue10collective6detail29Sm90TmaWarpSpecializedAdapterINS1H_15DefaultEpilogueISJ_SK_SK_NS1G_6thread17LinearCombinationISJ_Li1EffLNS1L_9ScaleType4KindE0ELNS_15FloatRoundStyleE2ESJ_EENS1_15EpilogueDefaultEEEEEvvEEEEvNT_6ParamsE,"aw",@nobits
	.sectionflags	@""
	.align	16
	.zero		1024


//--------------------- .nv.shared.reserved.0     --------------------------
	.section	.nv.shared.reserved.0,"aw",@nobits
	.weak		__nv_reservedSMEM_offset_0_alias
	.size		__nv_reservedSMEM_offset_0_alias, 0, 0
	.other		__nv_reservedSMEM_offset_0_alias,@"STO_CUDA_RESERVED_SHARED STV_DEFAULT"
__nv_reservedSMEM_offset_0_alias:
	.zero		0


//--------------------- .nv.global                --------------------------
	.section	.nv.global,"aw",@nobits
.nv.global:
	.type		_ZN40_INTERNAL_3c703417_4_k_cu_de444835_126204cute1_E,@object
	.size		_ZN40_INTERNAL_3c703417_4_k_cu_de444835_126204cute1_E,(_ZN40_INTERNAL_3c703417_4_k_cu_de444835_126204cuda3std3__45__cpo6cbeginE - _ZN40_INTERNAL_3c703417_4_k_cu_de444835_126204cute1_E)
_ZN40_INTERNAL_3c703417_4_k_cu_de444835_126204cute1_E:
	.zero		1
	.type		_ZN40_INTERNAL_3c703417_4_k_cu_de444835_126204cuda3std3__45__cpo6cbeginE,@object
	.size		_ZN40_INTERNAL_3c703417_4_k_cu_de444835_126204cuda3std3__45__cpo6cbeginE,(_ZN40_INTERNAL_3c703417_4_k_cu_de444835_126204cuda3std3__48in_placeE - _ZN40_INTERNAL_3c703417_4_k_cu_de444835_126204cuda3std3__45__cpo6cbeginE)
_ZN40_INTERNAL_3c703417_4_k_cu_de444835_126204cuda3std3__45__cpo6cbeginE:
	.zero		1
	.type		_ZN40_INTERNAL_3c703417_4_k_cu_de444835_126204cuda3std3__48in_placeE,@object
	.size		_ZN40_INTERNAL_3c703417_4_k_cu_de444835_126204cuda3std3__48in_placeE,(_ZN40_INTERNAL_3c703417_4_k_cu_de444835_126204cuda3std6ranges3__45__cpo9iter_moveE - _ZN40_INTERNAL_3c703417_4_k_cu_de444835_126204cuda3std3__48in_placeE)
_ZN40_INTERNAL_3c703417_4_k_cu_de444835_126204cuda3std3__48in_placeE:
	.zero		1
	.type		_ZN40_INTERNAL_3c703417_4_k_cu_de444835_126204cuda3std6ranges3__45__cpo9iter_moveE,@object
	.size		_ZN40_INTERNAL_3c703417_4_k_cu_de444835_126204cuda3std6ranges3__45__cpo9iter_moveE,(_ZN40_INTERNAL_3c703417_4_k_cu_de444835_126204cuda3std3__45__cpo5beginE - _ZN40_INTERNAL_3c703417_4_k_cu_de444835_126204cuda3std6ranges3__45__cpo9iter_moveE)
_ZN40_INTERNAL_3c703417_4_k_cu_de444835_126204cuda3std6ranges3__45__cpo9iter_moveE:
	.zero		1
	.type		_ZN40_INTERNAL_3c703417_4_k_cu_de444835_126204cuda3std3__45__cpo5beginE,@object
	.size		_ZN40_INTERNAL_3c703417_4_k_cu_de444835_126204cuda3std3__45__cpo5beginE,(_ZN40_INTERNAL_3c703417_4_k_cu_de444835_126204cuda3std3__442_GLOBAL__N__3c703417_4_k_cu_de444835_126206ignoreE - _ZN40_INTERNAL_3c703417_4_k_cu_de444835_126204cuda3std3__45__cpo5beginE)
_ZN40_INTERNAL_3c703417_4_k_cu_de444835_126204cuda3std3__45__cpo5beginE:
	.zero		1
	.type		_ZN40_INTERNAL_3c703417_4_k_cu_de444835_126204cuda3std3__442_GLOBAL__N__3c703417_4_k_cu_de444835_126206ignoreE,@object
	.size		_ZN40_INTERNAL_3c703417_4_k_cu_de444835_126204cuda3std3__442_GLOBAL__N__3c703417_4_k_cu_de444835_126206ignoreE,(_ZN40_INTERNAL_3c703417_4_k_cu_de444835_126204cute7productE - _ZN40_INTERNAL_3c703417_4_k_cu_de444835_126204cuda3std3__442_GLOBAL__N__3c703417_4_k_cu_de444835_126206ignoreE)
_ZN40_INTERNAL_3c703417_4_k_cu_de444835_126204cuda3std3__442_GLOBAL__N__3c703417_4_k_cu_de444835_126206ignoreE:
	.zero		1
	.type		_ZN40_INTERNAL_3c703417_4_k_cu_de444835_126204cute7productE,@object
	.size		_ZN40_INTERNAL_3c703417_4_k_cu_de444835_126204cute7productE,(_ZN40_INTERNAL_3c703417_4_k_cu_de444835_126204cuda3std3__45__cpo3endE - _ZN40_INTERNAL_3c703417_4_k_cu_de444835_126204cute7productE)
_ZN40_INTERNAL_3c703417_4_k_cu_de444835_126204cute7productE:
	.zero		1
	.type		_ZN40_INTERNAL_3c703417_4_k_cu_de444835_126204cuda3std3__45__cpo3endE,@object
	.size		_ZN40_INTERNAL_3c703417_4_k_cu_de444835_126204cuda3std3__45__cpo3endE,(_ZN40_INTERNAL_3c703417_4_k_cu_de444835_126204cuda3std3__419piecewise_constructE - _ZN40_INTERNAL_3c703417_4_k_cu_de444835_126204cuda3std3__45__cpo3endE)
_ZN40_INTERNAL_3c703417_4_k_cu_de444835_126204cuda3std3__45__cpo3endE:
	.zero		1
	.type		_ZN40_INTERNAL_3c703417_4_k_cu_de444835_126204cuda3std3__419piecewise_constructE,@object
	.size		_ZN40_INTERNAL_3c703417_4_k_cu_de444835_126204cuda3std3__419piecewise_constructE,(_ZN40_INTERNAL_3c703417_4_k_cu_de444835_126204cuda3std3__45__cpo4cendE - _ZN40_INTERNAL_3c703417_4_k_cu_de444835_126204cuda3std3__419piecewise_constructE)
_ZN40_INTERNAL_3c703417_4_k_cu_de444835_126204cuda3std3__419piecewise_constructE:
	.zero		1
	.type		_ZN40_INTERNAL_3c703417_4_k_cu_de444835_126204cuda3std3__45__cpo4cendE,@object
	.size		_ZN40_INTERNAL_3c703417_4_k_cu_de444835_126204cuda3std3__45__cpo4cendE,(_ZN40_INTERNAL_3c703417_4_k_cu_de444835_126204cuda3std6ranges3__45__cpo4swapE - _ZN40_INTERNAL_3c703417_4_k_cu_de444835_126204cuda3std3__45__cpo4cendE)
_ZN40_INTERNAL_3c703417_4_k_cu_de444835_126204cuda3std3__45__cpo4cendE:
	.zero		1
	.type		_ZN40_INTERNAL_3c703417_4_k_cu_de444835_126204cuda3std6ranges3__45__cpo4swapE,@object
	.size		_ZN40_INTERNAL_3c703417_4_k_cu_de444835_126204cuda3std6ranges3__45__cpo4swapE,(.L_8 - _ZN40_INTERNAL_3c703417_4_k_cu_de444835_126204cuda3std6ranges3__45__cpo4swapE)
_ZN40_INTERNAL_3c703417_4_k_cu_de444835_126204cuda3std6ranges3__45__cpo4swapE:
	.zero		1
.L_8:


//--------------------- .nv.constant0._ZN7cutlass13device_kernelINS_4gemm6kernel13GemmUniversalIN4cute5tupleIJiiiiEEENS1_10collective13CollectiveMmaINS1_34MainloopSm90TmaGmmaWarpSpecializedILi18ENS5_IJNS4_1CILi1EEESB_SB_EEENS1_35KernelTmaWarpSpecializedCooperativeEEENS5_IJNSA_ILi128EEENSA_ILi256EEENSA_ILi16EEEEEENS_6half_tENS5_IJlSB_lEEESJ_SK_NS4_8TiledMMAINS4_8MMA_AtomIJNS4_4SM904GMMA26MMA_64x256x16_F32F16F16_SSILNSO_5MajorE0ELSQ_0ELNSO_7ScaleInE1ELSR_1EEEEEENS4_6LayoutINS5_IJNSA_ILi2EEESB_SB_EEENS5_IJSB_NSA_ILi0EEESX_EEEEENS5_IJNS4_10UnderscoreES10_S10_EEEEENS4_13SM90_TMA_LOADENS4_14ComposedLayoutINS4_7SwizzleILi1ELi4ELi3EEENS4_18smem_ptr_flag_bitsILi16EEENSU_INS5_IJNSA_ILi8EEESH_EEENS5_IJSH_SB_EEEEEEEvNS4_8identityES13_S1D_vS1E_EENS_8epilogue10collective6detail29Sm90TmaWarpSpecializedAdapterINS1H_15DefaultEpilogueISJ_SK_SK_NS1G_6thread17LinearCombinationISJ_Li1EffLNS1L_9ScaleType4KindE0ELNS_15FloatRoundStyleE2ESJ_EENS1_15EpilogueDefaultEEEEEvvEEEEvNT_6ParamsE --------------------------
	.section	.nv.constant0._ZN7cutlass13device_kernelINS_4gemm6kernel13GemmUniversalIN4cute5tupleIJiiiiEEENS1_10collective13CollectiveMmaINS1_34MainloopSm90TmaGmmaWarpSpecializedILi18ENS5_IJNS4_1CILi1EEESB_SB_EEENS1_35KernelTmaWarpSpecializedCooperativeEEENS5_IJNSA_ILi128EEENSA_ILi256EEENSA_ILi16EEEEEENS_6half_tENS5_IJlSB_lEEESJ_SK_NS4_8TiledMMAINS4_8MMA_AtomIJNS4_4SM904GMMA26MMA_64x256x16_F32F16F16_SSILNSO_5MajorE0ELSQ_0ELNSO_7ScaleInE1ELSR_1EEEEEENS4_6LayoutINS5_IJNSA_ILi2EEESB_SB_EEENS5_IJSB_NSA_ILi0EEESX_EEEEENS5_IJNS4_10UnderscoreES10_S10_EEEEENS4_13SM90_TMA_LOADENS4_14ComposedLayoutINS4_7SwizzleILi1ELi4ELi3EEENS4_18smem_ptr_flag_bitsILi16EEENSU_INS5_IJNSA_ILi8EEESH_EEENS5_IJSH_SB_EEEEEEEvNS4_8identityES13_S1D_vS1E_EENS_8epilogue10collective6detail29Sm90TmaWarpSpecializedAdapterINS1H_15DefaultEpilogueISJ_SK_SK_NS1G_6thread17LinearCombinationISJ_Li1EffLNS1L_9ScaleType4KindE0ELNS_15FloatRoundStyleE2ESJ_EENS1_15EpilogueDefaultEEEEEvvEEEEvNT_6ParamsE,"a",@progbits
	.sectionflags	@""
	.align	4
.nv.constant0._ZN7cutlass13device_kernelINS_4gemm6kernel13GemmUniversalIN4cute5tupleIJiiiiEEENS1_10collective13CollectiveMmaINS1_34MainloopSm90TmaGmmaWarpSpecializedILi18ENS5_IJNS4_1CILi1EEESB_SB_EEENS1_35KernelTmaWarpSpecializedCooperativeEEENS5_IJNSA_ILi128EEENSA_ILi256EEENSA_ILi16EEEEEENS_6half_tENS5_IJlSB_lEEESJ_SK_NS4_8TiledMMAINS4_8MMA_AtomIJNS4_4SM904GMMA26MMA_64x256x16_F32F16F16_SSILNSO_5MajorE0ELSQ_0ELNSO_7ScaleInE1ELSR_1EEEEEENS4_6LayoutINS5_IJNSA_ILi2EEESB_SB_EEENS5_IJSB_NSA_ILi0EEESX_EEEEENS5_IJNS4_10UnderscoreES10_S10_EEEEENS4_13SM90_TMA_LOADENS4_14ComposedLayoutINS4_7SwizzleILi1ELi4ELi3EEENS4_18smem_ptr_flag_bitsILi16EEENSU_INS5_IJNSA_ILi8EEESH_EEENS5_IJSH_SB_EEEEEEEvNS4_8identityES13_S1D_vS1E_EENS_8epilogue10collective6detail29Sm90TmaWarpSpecializedAdapterINS1H_15DefaultEpilogueISJ_SK_SK_NS1G_6thread17LinearCombinationISJ_Li1EffLNS1L_9ScaleType4KindE0ELNS_15FloatRoundStyleE2ESJ_EENS1_15EpilogueDefaultEEEEEvvEEEEvNT_6ParamsE:
	.zero		1664


//--------------------- SYMBOLS --------------------------

	.type		.nv.reservedSmem.offset0,@object
	.size		.nv.reservedSmem.offset0,0x4
	.type		__assertfail,@function
